//
// Generated by NVIDIA NVVM Compiler
//
// Compiler Build ID: CL-36424714
// Cuda compilation tools, release 13.0, V13.0.88
// Based on NVVM 20.0.0
//

.version 9.0
.target sm_100
.address_size 64

	// .globl	_Z23threadToElementMMKernelPfS_S_iii

.visible .entry _Z23threadToElementMMKernelPfS_S_iii(
	.param .u64 .ptr .align 1 _Z23threadToElementMMKernelPfS_S_iii_param_0,
	.param .u64 .ptr .align 1 _Z23threadToElementMMKernelPfS_S_iii_param_1,
	.param .u64 .ptr .align 1 _Z23threadToElementMMKernelPfS_S_iii_param_2,
	.param .u32 _Z23threadToElementMMKernelPfS_S_iii_param_3,
	.param .u32 _Z23threadToElementMMKernelPfS_S_iii_param_4,
	.param .u32 _Z23threadToElementMMKernelPfS_S_iii_param_5
)
{
	.reg .pred 	%p<13>;
	.reg .b32 	%r<41>;
	.reg .b32 	%f<68>;
	.reg .b64 	%rd<53>;

	ld.param.u64 	%rd7, [_Z23threadToElementMMKernelPfS_S_iii_param_0];
	ld.param.u64 	%rd8, [_Z23threadToElementMMKernelPfS_S_iii_param_1];
	ld.param.u64 	%rd6, [_Z23threadToElementMMKernelPfS_S_iii_param_2];
	ld.param.u32 	%r20, [_Z23threadToElementMMKernelPfS_S_iii_param_3];
	ld.param.u32 	%r18, [_Z23threadToElementMMKernelPfS_S_iii_param_4];
	ld.param.u32 	%r19, [_Z23threadToElementMMKernelPfS_S_iii_param_5];
	cvta.to.global.u64 	%rd1, %rd8;
	cvta.to.global.u64 	%rd2, %rd7;
	mov.u32 	%r21, %ntid.x;
	mov.u32 	%r22, %ctaid.x;
	mov.u32 	%r23, %tid.x;
	mad.lo.s32 	%r1, %r21, %r22, %r23;
	mov.u32 	%r24, %ntid.y;
	mov.u32 	%r25, %ctaid.y;
	mov.u32 	%r26, %tid.y;
	mad.lo.s32 	%r2, %r24, %r25, %r26;
	setp.ge.s32 	%p1, %r2, %r20;
	setp.ge.s32 	%p2, %r1, %r19;
	or.pred  	%p3, %p1, %p2;
	@%p3 bra 	$L__BB0_14;
	setp.lt.s32 	%p4, %r18, 1;
	mov.f32 	%f67, 0f00000000;
	@%p4 bra 	$L__BB0_13;
	mul.lo.s32 	%r3, %r18, %r2;
	and.b32  	%r4, %r18, 7;
	setp.lt.u32 	%p5, %r18, 8;
	mov.f32 	%f67, 0f00000000;
	mov.b32 	%r39, 0;
	@%p5 bra 	$L__BB0_5;
	and.b32  	%r39, %r18, 2147483640;
	neg.s32 	%r37, %r39;
	shl.b32 	%r7, %r19, 3;
	mul.wide.u32 	%rd9, %r3, 4;
	add.s64 	%rd10, %rd9, %rd2;
	add.s64 	%rd52, %rd10, 16;
	mov.f32 	%f67, 0f00000000;
	mul.wide.s32 	%rd13, %r19, 4;
	mov.u32 	%r36, %r1;
$L__BB0_4:
	.pragma "nounroll";
	ld.global.f32 	%f17, [%rd52+-16];
	mul.wide.s32 	%rd11, %r36, 4;
	add.s64 	%rd12, %rd1, %rd11;
	ld.global.f32 	%f18, [%rd12];
	fma.rn.f32 	%f19, %f17, %f18, %f67;
	ld.global.f32 	%f20, [%rd52+-12];
	add.s64 	%rd14, %rd12, %rd13;
	ld.global.f32 	%f21, [%rd14];
	fma.rn.f32 	%f22, %f20, %f21, %f19;
	ld.global.f32 	%f23, [%rd52+-8];
	add.s64 	%rd15, %rd14, %rd13;
	ld.global.f32 	%f24, [%rd15];
	fma.rn.f32 	%f25, %f23, %f24, %f22;
	ld.global.f32 	%f26, [%rd52+-4];
	add.s64 	%rd16, %rd15, %rd13;
	ld.global.f32 	%f27, [%rd16];
	fma.rn.f32 	%f28, %f26, %f27, %f25;
	ld.global.f32 	%f29, [%rd52];
	add.s64 	%rd17, %rd16, %rd13;
	ld.global.f32 	%f30, [%rd17];
	fma.rn.f32 	%f31, %f29, %f30, %f28;
	ld.global.f32 	%f32, [%rd52+4];
	add.s64 	%rd18, %rd17, %rd13;
	ld.global.f32 	%f33, [%rd18];
	fma.rn.f32 	%f34, %f32, %f33, %f31;
	ld.global.f32 	%f35, [%rd52+8];
	add.s64 	%rd19, %rd18, %rd13;
	ld.global.f32 	%f36, [%rd19];
	fma.rn.f32 	%f37, %f35, %f36, %f34;
	ld.global.f32 	%f38, [%rd52+12];
	add.s64 	%rd20, %rd19, %rd13;
	ld.global.f32 	%f39, [%rd20];
	fma.rn.f32 	%f67, %f38, %f39, %f37;
	add.s32 	%r37, %r37, 8;
	add.s32 	%r36, %r36, %r7;
	add.s64 	%rd52, %rd52, 32;
	setp.ne.s32 	%p6, %r37, 0;
	@%p6 bra 	$L__BB0_4;
$L__BB0_5:
	setp.eq.s32 	%p7, %r4, 0;
	@%p7 bra 	$L__BB0_13;
	and.b32  	%r13, %r18, 3;
	setp.lt.u32 	%p8, %r4, 4;
	@%p8 bra 	$L__BB0_8;
	add.s32 	%r28, %r39, %r3;
	mul.wide.u32 	%rd21, %r28, 4;
	add.s64 	%rd22, %rd2, %rd21;
	ld.global.f32 	%f41, [%rd22];
	mad.lo.s32 	%r29, %r39, %r19, %r1;
	mul.wide.s32 	%rd23, %r29, 4;
	add.s64 	%rd24, %rd1, %rd23;
	ld.global.f32 	%f42, [%rd24];
	fma.rn.f32 	%f43, %f41, %f42, %f67;
	cvt.u64.u32 	%rd25, %r3;
	cvt.u64.u32 	%rd26, %r39;
	add.s64 	%rd27, %rd26, %rd25;
	shl.b64 	%rd28, %rd27, 2;
	add.s64 	%rd29, %rd2, %rd28;
	ld.global.f32 	%f44, [%rd29+4];
	mul.wide.s32 	%rd30, %r19, 4;
	add.s64 	%rd31, %rd24, %rd30;
	ld.global.f32 	%f45, [%rd31];
	fma.rn.f32 	%f46, %f44, %f45, %f43;
	ld.global.f32 	%f47, [%rd29+8];
	add.s64 	%rd32, %rd31, %rd30;
	ld.global.f32 	%f48, [%rd32];
	fma.rn.f32 	%f49, %f47, %f48, %f46;
	ld.global.f32 	%f50, [%rd29+12];
	add.s64 	%rd33, %rd32, %rd30;
	ld.global.f32 	%f51, [%rd33];
	fma.rn.f32 	%f67, %f50, %f51, %f49;
	add.s32 	%r39, %r39, 4;
$L__BB0_8:
	setp.eq.s32 	%p9, %r13, 0;
	@%p9 bra 	$L__BB0_13;
	setp.eq.s32 	%p10, %r13, 1;
	@%p10 bra 	$L__BB0_11;
	add.s32 	%r30, %r39, %r3;
	mul.wide.u32 	%rd34, %r30, 4;
	add.s64 	%rd35, %rd2, %rd34;
	ld.global.f32 	%f53, [%rd35];
	mad.lo.s32 	%r31, %r39, %r19, %r1;
	mul.wide.s32 	%rd36, %r31, 4;
	add.s64 	%rd37, %rd1, %rd36;
	ld.global.f32 	%f54, [%rd37];
	fma.rn.f32 	%f55, %f53, %f54, %f67;
	cvt.u64.u32 	%rd38, %r3;
	cvt.u64.u32 	%rd39, %r39;
	add.s64 	%rd40, %rd39, %rd38;
	shl.b64 	%rd41, %rd40, 2;
	add.s64 	%rd42, %rd2, %rd41;
	ld.global.f32 	%f56, [%rd42+4];
	mul.wide.s32 	%rd43, %r19, 4;
	add.s64 	%rd44, %rd37, %rd43;
	ld.global.f32 	%f57, [%rd44];
	fma.rn.f32 	%f67, %f56, %f57, %f55;
	add.s32 	%r39, %r39, 2;
$L__BB0_11:
	and.b32  	%r32, %r18, 1;
	setp.eq.b32 	%p11, %r32, 1;
	not.pred 	%p12, %p11;
	@%p12 bra 	$L__BB0_13;
	add.s32 	%r33, %r39, %r3;
	mul.wide.u32 	%rd45, %r33, 4;
	add.s64 	%rd46, %rd2, %rd45;
	ld.global.f32 	%f58, [%rd46];
	mad.lo.s32 	%r34, %r39, %r19, %r1;
	mul.wide.s32 	%rd47, %r34, 4;
	add.s64 	%rd48, %rd1, %rd47;
	ld.global.f32 	%f59, [%rd48];
	fma.rn.f32 	%f67, %f58, %f59, %f67;
$L__BB0_13:
	mad.lo.s32 	%r35, %r19, %r2, %r1;
	cvta.to.global.u64 	%rd49, %rd6;
	mul.wide.s32 	%rd50, %r35, 4;
	add.s64 	%rd51, %rd49, %rd50;
	st.global.f32 	[%rd51], %f67;
$L__BB0_14:
	ret;

}
	// .globl	_Z19threadtoRowMMKernelPfS_S_iii
.visible .entry _Z19threadtoRowMMKernelPfS_S_iii(
	.param .u64 .ptr .align 1 _Z19threadtoRowMMKernelPfS_S_iii_param_0,
	.param .u64 .ptr .align 1 _Z19threadtoRowMMKernelPfS_S_iii_param_1,
	.param .u64 .ptr .align 1 _Z19threadtoRowMMKernelPfS_S_iii_param_2,
	.param .u32 _Z19threadtoRowMMKernelPfS_S_iii_param_3,
	.param .u32 _Z19threadtoRowMMKernelPfS_S_iii_param_4,
	.param .u32 _Z19threadtoRowMMKernelPfS_S_iii_param_5
)
{
	.reg .pred 	%p<21>;
	.reg .b32 	%r<102>;
	.reg .b32 	%f<67>;
	.reg .b64 	%rd<82>;

	ld.param.u64 	%rd11, [_Z19threadtoRowMMKernelPfS_S_iii_param_0];
	ld.param.u64 	%rd12, [_Z19threadtoRowMMKernelPfS_S_iii_param_1];
	ld.param.u64 	%rd13, [_Z19threadtoRowMMKernelPfS_S_iii_param_2];
	ld.param.u32 	%r55, [_Z19threadtoRowMMKernelPfS_S_iii_param_3];
	ld.param.u32 	%r53, [_Z19threadtoRowMMKernelPfS_S_iii_param_4];
	ld.param.u32 	%r54, [_Z19threadtoRowMMKernelPfS_S_iii_param_5];
	cvta.to.global.u64 	%rd1, %rd12;
	cvta.to.global.u64 	%rd2, %rd11;
	cvta.to.global.u64 	%rd3, %rd13;
	mov.u32 	%r56, %ntid.y;
	mov.u32 	%r57, %ctaid.y;
	mov.u32 	%r58, %tid.y;
	mad.lo.s32 	%r1, %r56, %r57, %r58;
	setp.ge.s32 	%p1, %r1, %r55;
	setp.lt.s32 	%p2, %r54, 1;
	or.pred  	%p3, %p1, %p2;
	@%p3 bra 	$L__BB1_26;
	setp.lt.s32 	%p4, %r53, 1;
	mul.lo.s32 	%r2, %r53, %r1;
	mul.lo.s32 	%r3, %r54, %r1;
	@%p4 bra 	$L__BB1_15;
	and.b32  	%r4, %r53, 7;
	and.b32  	%r5, %r53, 3;
	and.b32  	%r6, %r53, 2147483640;
	and.b32  	%r7, %r53, 1;
	neg.s32 	%r8, %r6;
	shl.b32 	%r9, %r54, 3;
	mul.lo.s32 	%r10, %r54, 5;
	mul.lo.s32 	%r11, %r54, 6;
	mul.lo.s32 	%r12, %r54, 7;
	cvt.u64.u32 	%rd4, %r2;
	mov.b32 	%r86, 0;
	shl.b64 	%rd32, %rd4, 2;
	add.s64 	%rd33, %rd32, %rd2;
	add.s64 	%rd5, %rd33, 16;
	mul.wide.u32 	%rd49, %r9, 4;
$L__BB1_3:
	setp.lt.u32 	%p13, %r53, 8;
	mov.f32 	%f66, 0f00000000;
	mov.b32 	%r96, 0;
	@%p13 bra 	$L__BB1_6;
	add.s32 	%r93, %r54, %r86;
	shl.b32 	%r72, %r54, 1;
	add.s32 	%r92, %r72, %r86;
	mad.lo.s32 	%r91, %r54, 3, %r86;
	shl.b32 	%r73, %r54, 2;
	add.s32 	%r90, %r73, %r86;
	add.s32 	%r89, %r10, %r86;
	add.s32 	%r88, %r11, %r86;
	add.s32 	%r87, %r12, %r86;
	mul.wide.u32 	%rd34, %r86, 4;
	add.s64 	%rd81, %rd1, %rd34;
	mov.f32 	%f66, 0f00000000;
	mov.u64 	%rd80, %rd5;
	mov.u32 	%r94, %r8;
$L__BB1_5:
	.pragma "nounroll";
	ld.global.f32 	%f16, [%rd80+-16];
	ld.global.f32 	%f17, [%rd81];
	fma.rn.f32 	%f18, %f16, %f17, %f66;
	ld.global.f32 	%f19, [%rd80+-12];
	mul.wide.u32 	%rd35, %r93, 4;
	add.s64 	%rd36, %rd1, %rd35;
	ld.global.f32 	%f20, [%rd36];
	fma.rn.f32 	%f21, %f19, %f20, %f18;
	ld.global.f32 	%f22, [%rd80+-8];
	mul.wide.u32 	%rd37, %r92, 4;
	add.s64 	%rd38, %rd1, %rd37;
	ld.global.f32 	%f23, [%rd38];
	fma.rn.f32 	%f24, %f22, %f23, %f21;
	ld.global.f32 	%f25, [%rd80+-4];
	mul.wide.u32 	%rd39, %r91, 4;
	add.s64 	%rd40, %rd1, %rd39;
	ld.global.f32 	%f26, [%rd40];
	fma.rn.f32 	%f27, %f25, %f26, %f24;
	ld.global.f32 	%f28, [%rd80];
	mul.wide.u32 	%rd41, %r90, 4;
	add.s64 	%rd42, %rd1, %rd41;
	ld.global.f32 	%f29, [%rd42];
	fma.rn.f32 	%f30, %f28, %f29, %f27;
	ld.global.f32 	%f31, [%rd80+4];
	mul.wide.u32 	%rd43, %r89, 4;
	add.s64 	%rd44, %rd1, %rd43;
	ld.global.f32 	%f32, [%rd44];
	fma.rn.f32 	%f33, %f31, %f32, %f30;
	ld.global.f32 	%f34, [%rd80+8];
	mul.wide.u32 	%rd45, %r88, 4;
	add.s64 	%rd46, %rd1, %rd45;
	ld.global.f32 	%f35, [%rd46];
	fma.rn.f32 	%f36, %f34, %f35, %f33;
	ld.global.f32 	%f37, [%rd80+12];
	mul.wide.u32 	%rd47, %r87, 4;
	add.s64 	%rd48, %rd1, %rd47;
	ld.global.f32 	%f38, [%rd48];
	fma.rn.f32 	%f66, %f37, %f38, %f36;
	add.s32 	%r94, %r94, 8;
	add.s32 	%r93, %r93, %r9;
	add.s32 	%r92, %r92, %r9;
	add.s32 	%r91, %r91, %r9;
	add.s32 	%r90, %r90, %r9;
	add.s32 	%r89, %r89, %r9;
	add.s32 	%r88, %r88, %r9;
	add.s32 	%r87, %r87, %r9;
	add.s64 	%rd81, %rd81, %rd49;
	add.s64 	%rd80, %rd80, 32;
	setp.ne.s32 	%p14, %r94, 0;
	mov.u32 	%r96, %r6;
	@%p14 bra 	$L__BB1_5;
$L__BB1_6:
	setp.eq.s32 	%p15, %r4, 0;
	@%p15 bra 	$L__BB1_14;
	add.s32 	%r74, %r4, -1;
	setp.lt.u32 	%p16, %r74, 3;
	@%p16 bra 	$L__BB1_9;
	add.s32 	%r75, %r96, %r2;
	mul.wide.u32 	%rd50, %r75, 4;
	add.s64 	%rd51, %rd2, %rd50;
	ld.global.f32 	%f40, [%rd51];
	mad.lo.s32 	%r76, %r96, %r54, %r86;
	mul.wide.u32 	%rd52, %r76, 4;
	add.s64 	%rd53, %rd1, %rd52;
	ld.global.f32 	%f41, [%rd53];
	fma.rn.f32 	%f42, %f40, %f41, %f66;
	cvt.u64.u32 	%rd54, %r96;
	add.s64 	%rd55, %rd54, %rd4;
	shl.b64 	%rd56, %rd55, 2;
	add.s64 	%rd57, %rd2, %rd56;
	ld.global.f32 	%f43, [%rd57+4];
	add.s32 	%r77, %r76, %r54;
	mul.wide.u32 	%rd58, %r77, 4;
	add.s64 	%rd59, %rd1, %rd58;
	ld.global.f32 	%f44, [%rd59];
	fma.rn.f32 	%f45, %f43, %f44, %f42;
	ld.global.f32 	%f46, [%rd57+8];
	add.s32 	%r78, %r77, %r54;
	mul.wide.u32 	%rd60, %r78, 4;
	add.s64 	%rd61, %rd1, %rd60;
	ld.global.f32 	%f47, [%rd61];
	fma.rn.f32 	%f48, %f46, %f47, %f45;
	ld.global.f32 	%f49, [%rd57+12];
	add.s32 	%r79, %r78, %r54;
	mul.wide.u32 	%rd62, %r79, 4;
	add.s64 	%rd63, %rd1, %rd62;
	ld.global.f32 	%f50, [%rd63];
	fma.rn.f32 	%f66, %f49, %f50, %f48;
	add.s32 	%r96, %r96, 4;
$L__BB1_9:
	setp.eq.s32 	%p17, %r5, 0;
	@%p17 bra 	$L__BB1_14;
	setp.eq.s32 	%p18, %r5, 1;
	@%p18 bra 	$L__BB1_12;
	add.s32 	%r80, %r96, %r2;
	mul.wide.u32 	%rd64, %r80, 4;
	add.s64 	%rd65, %rd2, %rd64;
	ld.global.f32 	%f52, [%rd65];
	mad.lo.s32 	%r81, %r96, %r54, %r86;
	mul.wide.u32 	%rd66, %r81, 4;
	add.s64 	%rd67, %rd1, %rd66;
	ld.global.f32 	%f53, [%rd67];
	fma.rn.f32 	%f54, %f52, %f53, %f66;
	cvt.u64.u32 	%rd68, %r96;
	add.s64 	%rd69, %rd68, %rd4;
	shl.b64 	%rd70, %rd69, 2;
	add.s64 	%rd71, %rd2, %rd70;
	ld.global.f32 	%f55, [%rd71+4];
	add.s32 	%r82, %r81, %r54;
	mul.wide.u32 	%rd72, %r82, 4;
	add.s64 	%rd73, %rd1, %rd72;
	ld.global.f32 	%f56, [%rd73];
	fma.rn.f32 	%f66, %f55, %f56, %f54;
	add.s32 	%r96, %r96, 2;
$L__BB1_12:
	setp.eq.s32 	%p19, %r7, 0;
	@%p19 bra 	$L__BB1_14;
	add.s32 	%r83, %r96, %r2;
	mul.wide.u32 	%rd74, %r83, 4;
	add.s64 	%rd75, %rd2, %rd74;
	ld.global.f32 	%f57, [%rd75];
	mad.lo.s32 	%r84, %r96, %r54, %r86;
	mul.wide.u32 	%rd76, %r84, 4;
	add.s64 	%rd77, %rd1, %rd76;
	ld.global.f32 	%f58, [%rd77];
	fma.rn.f32 	%f66, %f57, %f58, %f66;
$L__BB1_14:
	add.s32 	%r85, %r86, %r3;
	mul.wide.u32 	%rd78, %r85, 4;
	add.s64 	%rd79, %rd3, %rd78;
	st.global.f32 	[%rd79], %f66;
	add.s32 	%r86, %r86, 1;
	setp.eq.s32 	%p20, %r86, %r54;
	@%p20 bra 	$L__BB1_26;
	bra.uni 	$L__BB1_3;
$L__BB1_15:
	and.b32  	%r43, %r54, 7;
	setp.lt.u32 	%p5, %r54, 8;
	mov.b32 	%r100, 0;
	@%p5 bra 	$L__BB1_18;
	and.b32  	%r100, %r54, 2147483640;
	mov.b32 	%r98, 0;
$L__BB1_17:
	.pragma "nounroll";
	add.s32 	%r61, %r98, %r3;
	mul.wide.u32 	%rd14, %r61, 4;
	add.s64 	%rd15, %rd3, %rd14;
	mov.b32 	%r62, 0;
	st.global.u32 	[%rd15], %r62;
	st.global.u32 	[%rd15+4], %r62;
	st.global.u32 	[%rd15+8], %r62;
	st.global.u32 	[%rd15+12], %r62;
	st.global.u32 	[%rd15+16], %r62;
	st.global.u32 	[%rd15+20], %r62;
	st.global.u32 	[%rd15+24], %r62;
	st.global.u32 	[%rd15+28], %r62;
	add.s32 	%r98, %r98, 8;
	setp.ne.s32 	%p6, %r98, %r100;
	@%p6 bra 	$L__BB1_17;
$L__BB1_18:
	setp.eq.s32 	%p7, %r43, 0;
	@%p7 bra 	$L__BB1_26;
	and.b32  	%r48, %r54, 3;
	setp.lt.u32 	%p8, %r43, 4;
	@%p8 bra 	$L__BB1_21;
	add.s32 	%r63, %r100, %r3;
	mul.wide.u32 	%rd16, %r63, 4;
	add.s64 	%rd17, %rd3, %rd16;
	mov.b32 	%r64, 0;
	st.global.u32 	[%rd17], %r64;
	cvt.u64.u32 	%rd18, %r3;
	cvt.u64.u32 	%rd19, %r100;
	add.s64 	%rd20, %rd19, %rd18;
	shl.b64 	%rd21, %rd20, 2;
	add.s64 	%rd22, %rd3, %rd21;
	st.global.u32 	[%rd22+4], %r64;
	st.global.u32 	[%rd22+8], %r64;
	st.global.u32 	[%rd22+12], %r64;
	add.s32 	%r100, %r100, 4;
$L__BB1_21:
	setp.eq.s32 	%p9, %r48, 0;
	@%p9 bra 	$L__BB1_26;
	setp.eq.s32 	%p10, %r48, 1;
	@%p10 bra 	$L__BB1_24;
	add.s32 	%r65, %r100, %r3;
	mul.wide.u32 	%rd23, %r65, 4;
	add.s64 	%rd24, %rd3, %rd23;
	mov.b32 	%r66, 0;
	st.global.u32 	[%rd24], %r66;
	cvt.u64.u32 	%rd25, %r3;
	cvt.u64.u32 	%rd26, %r100;
	add.s64 	%rd27, %rd26, %rd25;
	shl.b64 	%rd28, %rd27, 2;
	add.s64 	%rd29, %rd3, %rd28;
	st.global.u32 	[%rd29+4], %r66;
	add.s32 	%r100, %r100, 2;
$L__BB1_24:
	and.b32  	%r67, %r54, 1;
	setp.eq.b32 	%p11, %r67, 1;
	not.pred 	%p12, %p11;
	@%p12 bra 	$L__BB1_26;
	add.s32 	%r68, %r100, %r3;
	mul.wide.u32 	%rd30, %r68, 4;
	add.s64 	%rd31, %rd3, %rd30;
	mov.b32 	%r69, 0;
	st.global.u32 	[%rd31], %r69;
$L__BB1_26:
	ret;

}
	// .globl	_Z22threadtoColumnMMKernelPfS_S_iii
.visible .entry _Z22threadtoColumnMMKernelPfS_S_iii(
	.param .u64 .ptr .align 1 _Z22threadtoColumnMMKernelPfS_S_iii_param_0,
	.param .u64 .ptr .align 1 _Z22threadtoColumnMMKernelPfS_S_iii_param_1,
	.param .u64 .ptr .align 1 _Z22threadtoColumnMMKernelPfS_S_iii_param_2,
	.param .u32 _Z22threadtoColumnMMKernelPfS_S_iii_param_3,
	.param .u32 _Z22threadtoColumnMMKernelPfS_S_iii_param_4,
	.param .u32 _Z22threadtoColumnMMKernelPfS_S_iii_param_5
)
{
	.reg .pred 	%p<21>;
	.reg .b32 	%r<67>;
	.reg .b32 	%f<67>;
	.reg .b64 	%rd<75>;

	ld.param.u64 	%rd7, [_Z22threadtoColumnMMKernelPfS_S_iii_param_0];
	ld.param.u64 	%rd8, [_Z22threadtoColumnMMKernelPfS_S_iii_param_1];
	ld.param.u64 	%rd9, [_Z22threadtoColumnMMKernelPfS_S_iii_param_2];
	ld.param.u32 	%r31, [_Z22threadtoColumnMMKernelPfS_S_iii_param_3];
	ld.param.u32 	%r32, [_Z22threadtoColumnMMKernelPfS_S_iii_param_4];
	ld.param.u32 	%r33, [_Z22threadtoColumnMMKernelPfS_S_iii_param_5];
	cvta.to.global.u64 	%rd1, %rd8;
	cvta.to.global.u64 	%rd2, %rd7;
	cvta.to.global.u64 	%rd3, %rd9;
	mov.u32 	%r34, %ntid.x;
	mov.u32 	%r35, %ctaid.x;
	mov.u32 	%r36, %tid.x;
	mad.lo.s32 	%r1, %r34, %r35, %r36;
	setp.ge.s32 	%p1, %r1, %r33;
	setp.lt.s32 	%p2, %r31, 1;
	or.pred  	%p3, %p1, %p2;
	@%p3 bra 	$L__BB2_26;
	setp.lt.s32 	%p4, %r32, 1;
	@%p4 bra 	$L__BB2_15;
	and.b32  	%r2, %r32, 7;
	add.s32 	%r3, %r2, -1;
	and.b32  	%r4, %r32, 3;
	and.b32  	%r5, %r32, 2147483640;
	and.b32  	%r6, %r32, 1;
	neg.s32 	%r7, %r5;
	shl.b32 	%r8, %r33, 3;
	mov.b32 	%r57, 0;
	mul.wide.s32 	%rd66, %r33, 4;
$L__BB2_3:
	setp.lt.u32 	%p13, %r32, 8;
	mul.lo.s32 	%r10, %r57, %r32;
	mov.f32 	%f66, 0f00000000;
	mov.b32 	%r61, 0;
	@%p13 bra 	$L__BB2_6;
	mul.wide.u32 	%rd32, %r10, 4;
	add.s64 	%rd33, %rd2, %rd32;
	add.s64 	%rd74, %rd33, 16;
	mov.f32 	%f66, 0f00000000;
	mov.u32 	%r58, %r1;
	mov.u32 	%r59, %r7;
$L__BB2_5:
	.pragma "nounroll";
	ld.global.f32 	%f16, [%rd74+-16];
	mul.wide.s32 	%rd34, %r58, 4;
	add.s64 	%rd35, %rd1, %rd34;
	ld.global.f32 	%f17, [%rd35];
	fma.rn.f32 	%f18, %f16, %f17, %f66;
	ld.global.f32 	%f19, [%rd74+-12];
	mul.wide.s32 	%rd36, %r33, 4;
	add.s64 	%rd37, %rd35, %rd36;
	ld.global.f32 	%f20, [%rd37];
	fma.rn.f32 	%f21, %f19, %f20, %f18;
	ld.global.f32 	%f22, [%rd74+-8];
	add.s64 	%rd38, %rd37, %rd36;
	ld.global.f32 	%f23, [%rd38];
	fma.rn.f32 	%f24, %f22, %f23, %f21;
	ld.global.f32 	%f25, [%rd74+-4];
	add.s64 	%rd39, %rd38, %rd36;
	ld.global.f32 	%f26, [%rd39];
	fma.rn.f32 	%f27, %f25, %f26, %f24;
	ld.global.f32 	%f28, [%rd74];
	add.s64 	%rd40, %rd39, %rd36;
	ld.global.f32 	%f29, [%rd40];
	fma.rn.f32 	%f30, %f28, %f29, %f27;
	ld.global.f32 	%f31, [%rd74+4];
	add.s64 	%rd41, %rd40, %rd36;
	ld.global.f32 	%f32, [%rd41];
	fma.rn.f32 	%f33, %f31, %f32, %f30;
	ld.global.f32 	%f34, [%rd74+8];
	add.s64 	%rd42, %rd41, %rd36;
	ld.global.f32 	%f35, [%rd42];
	fma.rn.f32 	%f36, %f34, %f35, %f33;
	ld.global.f32 	%f37, [%rd74+12];
	add.s64 	%rd43, %rd42, %rd36;
	ld.global.f32 	%f38, [%rd43];
	fma.rn.f32 	%f66, %f37, %f38, %f36;
	add.s32 	%r59, %r59, 8;
	add.s32 	%r58, %r58, %r8;
	add.s64 	%rd74, %rd74, 32;
	setp.ne.s32 	%p14, %r59, 0;
	mov.u32 	%r61, %r5;
	@%p14 bra 	$L__BB2_5;
$L__BB2_6:
	setp.eq.s32 	%p15, %r2, 0;
	@%p15 bra 	$L__BB2_14;
	setp.lt.u32 	%p16, %r3, 3;
	@%p16 bra 	$L__BB2_9;
	add.s32 	%r50, %r61, %r10;
	mul.wide.u32 	%rd44, %r50, 4;
	add.s64 	%rd45, %rd2, %rd44;
	ld.global.f32 	%f40, [%rd45];
	mad.lo.s32 	%r51, %r61, %r33, %r1;
	mul.wide.s32 	%rd46, %r51, 4;
	add.s64 	%rd47, %rd1, %rd46;
	ld.global.f32 	%f41, [%rd47];
	fma.rn.f32 	%f42, %f40, %f41, %f66;
	cvt.u64.u32 	%rd48, %r10;
	cvt.u64.u32 	%rd49, %r61;
	add.s64 	%rd50, %rd49, %rd48;
	shl.b64 	%rd51, %rd50, 2;
	add.s64 	%rd52, %rd2, %rd51;
	ld.global.f32 	%f43, [%rd52+4];
	add.s64 	%rd54, %rd47, %rd66;
	ld.global.f32 	%f44, [%rd54];
	fma.rn.f32 	%f45, %f43, %f44, %f42;
	ld.global.f32 	%f46, [%rd52+8];
	add.s64 	%rd55, %rd54, %rd66;
	ld.global.f32 	%f47, [%rd55];
	fma.rn.f32 	%f48, %f46, %f47, %f45;
	ld.global.f32 	%f49, [%rd52+12];
	add.s64 	%rd56, %rd55, %rd66;
	ld.global.f32 	%f50, [%rd56];
	fma.rn.f32 	%f66, %f49, %f50, %f48;
	add.s32 	%r61, %r61, 4;
$L__BB2_9:
	setp.eq.s32 	%p17, %r4, 0;
	@%p17 bra 	$L__BB2_14;
	setp.eq.s32 	%p18, %r4, 1;
	@%p18 bra 	$L__BB2_12;
	add.s32 	%r52, %r61, %r10;
	mul.wide.u32 	%rd57, %r52, 4;
	add.s64 	%rd58, %rd2, %rd57;
	ld.global.f32 	%f52, [%rd58];
	mad.lo.s32 	%r53, %r61, %r33, %r1;
	mul.wide.s32 	%rd59, %r53, 4;
	add.s64 	%rd60, %rd1, %rd59;
	ld.global.f32 	%f53, [%rd60];
	fma.rn.f32 	%f54, %f52, %f53, %f66;
	cvt.u64.u32 	%rd61, %r10;
	cvt.u64.u32 	%rd62, %r61;
	add.s64 	%rd63, %rd62, %rd61;
	shl.b64 	%rd64, %rd63, 2;
	add.s64 	%rd65, %rd2, %rd64;
	ld.global.f32 	%f55, [%rd65+4];
	add.s64 	%rd67, %rd60, %rd66;
	ld.global.f32 	%f56, [%rd67];
	fma.rn.f32 	%f66, %f55, %f56, %f54;
	add.s32 	%r61, %r61, 2;
$L__BB2_12:
	setp.eq.s32 	%p19, %r6, 0;
	@%p19 bra 	$L__BB2_14;
	add.s32 	%r54, %r61, %r10;
	mul.wide.u32 	%rd68, %r54, 4;
	add.s64 	%rd69, %rd2, %rd68;
	ld.global.f32 	%f57, [%rd69];
	mad.lo.s32 	%r55, %r61, %r33, %r1;
	mul.wide.s32 	%rd70, %r55, 4;
	add.s64 	%rd71, %rd1, %rd70;
	ld.global.f32 	%f58, [%rd71];
	fma.rn.f32 	%f66, %f57, %f58, %f66;
$L__BB2_14:
	mad.lo.s32 	%r56, %r57, %r33, %r1;
	mul.wide.s32 	%rd72, %r56, 4;
	add.s64 	%rd73, %rd3, %rd72;
	st.global.f32 	[%rd73], %f66;
	add.s32 	%r57, %r57, 1;
	setp.eq.s32 	%p20, %r57, %r31;
	@%p20 bra 	$L__BB2_26;
	bra.uni 	$L__BB2_3;
$L__BB2_15:
	and.b32  	%r21, %r31, 7;
	setp.lt.u32 	%p5, %r31, 8;
	mov.b32 	%r65, 0;
	@%p5 bra 	$L__BB2_18;
	and.b32  	%r65, %r31, 2147483640;
	mov.b32 	%r63, 0;
	mul.wide.s32 	%rd12, %r33, 4;
$L__BB2_17:
	.pragma "nounroll";
	mad.lo.s32 	%r39, %r63, %r33, %r1;
	mul.wide.s32 	%rd10, %r39, 4;
	add.s64 	%rd11, %rd3, %rd10;
	mov.b32 	%r40, 0;
	st.global.u32 	[%rd11], %r40;
	add.s64 	%rd13, %rd11, %rd12;
	st.global.u32 	[%rd13], %r40;
	add.s64 	%rd14, %rd13, %rd12;
	st.global.u32 	[%rd14], %r40;
	add.s64 	%rd15, %rd14, %rd12;
	st.global.u32 	[%rd15], %r40;
	add.s64 	%rd16, %rd15, %rd12;
	st.global.u32 	[%rd16], %r40;
	add.s64 	%rd17, %rd16, %rd12;
	st.global.u32 	[%rd17], %r40;
	add.s64 	%rd18, %rd17, %rd12;
	st.global.u32 	[%rd18], %r40;
	add.s64 	%rd19, %rd18, %rd12;
	st.global.u32 	[%rd19], %r40;
	add.s32 	%r63, %r63, 8;
	setp.ne.s32 	%p6, %r63, %r65;
	@%p6 bra 	$L__BB2_17;
$L__BB2_18:
	setp.eq.s32 	%p7, %r21, 0;
	@%p7 bra 	$L__BB2_26;
	and.b32  	%r26, %r31, 3;
	setp.lt.u32 	%p8, %r21, 4;
	@%p8 bra 	$L__BB2_21;
	mad.lo.s32 	%r41, %r65, %r33, %r1;
	mul.wide.s32 	%rd20, %r41, 4;
	add.s64 	%rd21, %rd3, %rd20;
	mov.b32 	%r42, 0;
	st.global.u32 	[%rd21], %r42;
	mul.wide.s32 	%rd22, %r33, 4;
	add.s64 	%rd23, %rd21, %rd22;
	st.global.u32 	[%rd23], %r42;
	add.s64 	%rd24, %rd23, %rd22;
	st.global.u32 	[%rd24], %r42;
	add.s64 	%rd25, %rd24, %rd22;
	st.global.u32 	[%rd25], %r42;
	add.s32 	%r65, %r65, 4;
$L__BB2_21:
	setp.eq.s32 	%p9, %r26, 0;
	@%p9 bra 	$L__BB2_26;
	setp.eq.s32 	%p10, %r26, 1;
	@%p10 bra 	$L__BB2_24;
	mad.lo.s32 	%r43, %r65, %r33, %r1;
	mul.wide.s32 	%rd26, %r43, 4;
	add.s64 	%rd27, %rd3, %rd26;
	mov.b32 	%r44, 0;
	st.global.u32 	[%rd27], %r44;
	mul.wide.s32 	%rd28, %r33, 4;
	add.s64 	%rd29, %rd27, %rd28;
	st.global.u32 	[%rd29], %r44;
	add.s32 	%r65, %r65, 2;
$L__BB2_24:
	and.b32  	%r45, %r31, 1;
	setp.eq.b32 	%p11, %r45, 1;
	not.pred 	%p12, %p11;
	@%p12 bra 	$L__BB2_26;
	mad.lo.s32 	%r46, %r65, %r33, %r1;
	mul.wide.s32 	%rd30, %r46, 4;
	add.s64 	%rd31, %rd3, %rd30;
	mov.b32 	%r47, 0;
	st.global.u32 	[%rd31], %r47;
$L__BB2_26:
	ret;

}


// ===== COMPILED SASS (sm_100) =====

	.target	sm_100

	.elftype	@"ET_EXEC"


//--------------------- .note.nv.tkinfo           --------------------------
	.section	.note.nv.tkinfo,"",@"SHT_NOTE"
	.sectionflags	@"SHF_NOTE_NV_TKINFO"
	.tkinfo
        /*0018*/ 	.word	0x00000002
        /*0030*/ 	.string	""
        /*0030*/ 	.string	"ptxas"
        /*0030*/ 	.string	"Cuda compilation tools, release 13.0, V13.0.88"
        /*0030*/ 	.string	"Build cuda_13.0.r13.0/compiler.36424714_0"
        /*0030*/ 	.string	"-arch sm_100 -m 64 "



//--------------------- .note.nv.cuinfo           --------------------------
	.section	.note.nv.cuinfo,"",@"SHT_NOTE"
	.sectionflags	@"SHF_NOTE_NV_CUINFO"
        /*0018*/ 	.short	0x0002
        /*001a*/ 	.short	0x0064
        /*001c*/ 	.short	0x0082
	.zero		2


//--------------------- .nv.info                  --------------------------
	.section	.nv.info,"",@"SHT_CUDA_INFO"
	.align	4


	//----- nvinfo : EIATTR_REGCOUNT
	.align		4
        /*0000*/ 	.byte	0x04, 0x2f
        /*0002*/ 	.short	(.L_1 - .L_0)
	.align		4
.L_0:
        /*0004*/ 	.word	index@(_Z23threadToElementMMKernelPfS_S_iii)
        /*0008*/ 	.word	0x00000020


	//----- nvinfo : EIATTR_FRAME_SIZE
	.align		4
.L_1:
        /*000c*/ 	.byte	0x04, 0x11
        /*000e*/ 	.short	(.L_3 - .L_2)
	.align		4
.L_2:
        /*0010*/ 	.word	index@(_Z23threadToElementMMKernelPfS_S_iii)
        /*0014*/ 	.word	0x00000000


	//----- nvinfo : EIATTR_REGCOUNT
	.align		4
.L_3:
        /*0018*/ 	.byte	0x04, 0x2f
        /*001a*/ 	.short	(.L_5 - .L_4)
	.align		4
.L_4:
        /*001c*/ 	.word	index@(_Z19threadtoRowMMKernelPfS_S_iii)
        /*0020*/ 	.word	0x00000020


	//----- nvinfo : EIATTR_FRAME_SIZE
	.align		4
.L_5:
        /*0024*/ 	.byte	0x04, 0x11
        /*0026*/ 	.short	(.L_7 - .L_6)
	.align		4
.L_6:
        /*0028*/ 	.word	index@(_Z19threadtoRowMMKernelPfS_S_iii)
        /*002c*/ 	.word	0x00000000


	//----- nvinfo : EIATTR_REGCOUNT
	.align		4
.L_7:
        /*0030*/ 	.byte	0x04, 0x2f
        /*0032*/ 	.short	(.L_9 - .L_8)
	.align		4
.L_8:
        /*0034*/ 	.word	index@(_Z22threadtoColumnMMKernelPfS_S_iii)
        /*0038*/ 	.word	0x00000020


	//----- nvinfo : EIATTR_FRAME_SIZE
	.align		4
.L_9:
        /*003c*/ 	.byte	0x04, 0x11
        /*003e*/ 	.short	(.L_11 - .L_10)
	.align		4
.L_10:
        /*0040*/ 	.word	index@(_Z22threadtoColumnMMKernelPfS_S_iii)
        /*0044*/ 	.word	0x00000000


	//----- nvinfo : EIATTR_MIN_STACK_SIZE
	.align		4
.L_11:
        /*0048*/ 	.byte	0x04, 0x12
        /*004a*/ 	.short	(.L_13 - .L_12)
	.align		4
.L_12:
        /*004c*/ 	.word	index@(_Z22threadtoColumnMMKernelPfS_S_iii)
        /*0050*/ 	.word	0x00000000


	//----- nvinfo : EIATTR_MIN_STACK_SIZE
	.align		4
.L_13:
        /*0054*/ 	.byte	0x04, 0x12
        /*0056*/ 	.short	(.L_15 - .L_14)
	.align		4
.L_14:
        /*0058*/ 	.word	index@(_Z19threadtoRowMMKernelPfS_S_iii)
        /*005c*/ 	.word	0x00000000


	//----- nvinfo : EIATTR_MIN_STACK_SIZE
	.align		4
.L_15:
        /*0060*/ 	.byte	0x04, 0x12
        /*0062*/ 	.short	(.L_17 - .L_16)
	.align		4
.L_16:
        /*0064*/ 	.word	index@(_Z23threadToElementMMKernelPfS_S_iii)
        /*0068*/ 	.word	0x00000000
.L_17:


//--------------------- .nv.compat                --------------------------
	.section	.nv.compat,"",@"SHT_CUDA_COMPAT_INFO"
	.align	4
        /*0000*/ 	.byte	0x02, 0x09, 0x00, 0x00, 0x02, 0x02, 0x01, 0x00, 0x02, 0x05, 0x05, 0x00, 0x03, 0x07, 0x01, 0x01
        /*0010*/ 	.byte	0x02, 0x03, 0x00, 0x00, 0x02, 0x06, 0x01, 0x00, 0x04, 0x0b, 0x08, 0x00, 0x09, 0x00, 0x00, 0x00
        /*0020*/ 	.byte	0x00, 0x00, 0x00, 0x00


//--------------------- .nv.info._Z22threadtoColumnMMKernelPfS_S_iii --------------------------
	.section	.nv.info._Z22threadtoColumnMMKernelPfS_S_iii,"",@"SHT_CUDA_INFO"
	.sectionflags	@""
	.align	4


	//----- nvinfo : EIATTR_CUDA_API_VERSION
	.align		4
        /*0000*/ 	.byte	0x04, 0x37
        /*0002*/ 	.short	(.L_19 - .L_18)
.L_18:
        /*0004*/ 	.word	0x00000082


	//----- nvinfo : EIATTR_KPARAM_INFO
	.align		4
.L_19:
        /*0008*/ 	.byte	0x04, 0x17
        /*000a*/ 	.short	(.L_21 - .L_20)
.L_20:
        /*000c*/ 	.word	0x00000000
        /*0010*/ 	.short	0x0005
        /*0012*/ 	.short	0x0020
        /*0014*/ 	.byte	0x00, 0xf0, 0x11, 0x00


	//----- nvinfo : EIATTR_KPARAM_INFO
	.align		4
.L_21:
        /*0018*/ 	.byte	0x04, 0x17
        /*001a*/ 	.short	(.L_23 - .L_22)
.L_22:
        /*001c*/ 	.word	0x00000000
        /*0020*/ 	.short	0x0004
        /*0022*/ 	.short	0x001c
        /*0024*/ 	.byte	0x00, 0xf0, 0x11, 0x00


	//----- nvinfo : EIATTR_KPARAM_INFO
	.align		4
.L_23:
        /*0028*/ 	.byte	0x04, 0x17
        /*002a*/ 	.short	(.L_25 - .L_24)
.L_24:
        /*002c*/ 	.word	0x00000000
        /*0030*/ 	.short	0x0003
        /*0032*/ 	.short	0x0018
        /*0034*/ 	.byte	0x00, 0xf0, 0x11, 0x00


	//----- nvinfo : EIATTR_KPARAM_INFO
	.align		4
.L_25:
        /*0038*/ 	.byte	0x04, 0x17
        /*003a*/ 	.short	(.L_27 - .L_26)
.L_26:
        /*003c*/ 	.word	0x00000000
        /*0040*/ 	.short	0x0002
        /*0042*/ 	.short	0x0010
        /*0044*/ 	.byte	0x00, 0xf5, 0x21, 0x00


	//----- nvinfo : EIATTR_KPARAM_INFO
	.align		4
.L_27:
        /*0048*/ 	.byte	0x04, 0x17
        /*004a*/ 	.short	(.L_29 - .L_28)
.L_28:
        /*004c*/ 	.word	0x00000000
        /*0050*/ 	.short	0x0001
        /*0052*/ 	.short	0x0008
        /*0054*/ 	.byte	0x00, 0xf5, 0x21, 0x00


	//----- nvinfo : EIATTR_KPARAM_INFO
	.align		4
.L_29:
        /*0058*/ 	.byte	0x04, 0x17
        /*005a*/ 	.short	(.L_31 - .L_30)
.L_30:
        /*005c*/ 	.word	0x00000000
        /*0060*/ 	.short	0x0000
        /*0062*/ 	.short	0x0000
        /*0064*/ 	.byte	0x00, 0xf5, 0x21, 0x00


	//----- nvinfo : EIATTR_SPARSE_MMA_MASK
	.align		4
.L_31:
        /*0068*/ 	.byte	0x03, 0x50
        /*006a*/ 	.short	0x0000


	//----- nvinfo : EIATTR_MAXREG_COUNT
	.align		4
        /*006c*/ 	.byte	0x03, 0x1b
        /*006e*/ 	.short	0x00ff


	//----- nvinfo : EIATTR_MERCURY_ISA_VERSION
	.align		4
        /*0070*/ 	.byte	0x03, 0x5f
        /*0072*/ 	.short	0x0101


	//----- nvinfo : EIATTR_VRC_CTA_INIT_COUNT
	.align		4
        /*0074*/ 	.byte	0x02, 0x4a
	.zero		1
	.zero		1


	//----- nvinfo : EIATTR_EXIT_INSTR_OFFSETS
	.align		4
        /*0078*/ 	.byte	0x04, 0x1c
        /*007a*/ 	.short	(.L_33 - .L_32)


	//   ....[0]....
.L_32:
        /*007c*/ 	.word	0x00000090


	//   ....[1]....
        /*0080*/ 	.word	0x00000960


	//   ....[2]....
        /*0084*/ 	.word	0x00000b40


	//   ....[3]....
        /*0088*/ 	.word	0x00000c40


	//   ....[4]....
        /*008c*/ 	.word	0x00000d00


	//   ....[5]....
        /*0090*/ 	.word	0x00000d50


	//----- nvinfo : EIATTR_CBANK_PARAM_SIZE
	.align		4
.L_33:
        /*0094*/ 	.byte	0x03, 0x19
        /*0096*/ 	.short	0x0024


	//----- nvinfo : EIATTR_PARAM_CBANK
	.align		4
        /*0098*/ 	.byte	0x04, 0x0a
        /*009a*/ 	.short	(.L_35 - .L_34)
	.align		4
.L_34:
        /*009c*/ 	.word	index@(.nv.constant0._Z22threadtoColumnMMKernelPfS_S_iii)
        /*00a0*/ 	.short	0x0380
        /*00a2*/ 	.short	0x0024


	//----- nvinfo : EIATTR_SW_WAR
	.align		4
.L_35:
        /*00a4*/ 	.byte	0x04, 0x36
        /*00a6*/ 	.short	(.L_37 - .L_36)
.L_36:
        /*00a8*/ 	.word	0x00000008
.L_37:


//--------------------- .nv.info._Z19threadtoRowMMKernelPfS_S_iii --------------------------
	.section	.nv.info._Z19threadtoRowMMKernelPfS_S_iii,"",@"SHT_CUDA_INFO"
	.sectionflags	@""
	.align	4


	//----- nvinfo : EIATTR_CUDA_API_VERSION
	.align		4
        /*0000*/ 	.byte	0x04, 0x37
        /*0002*/ 	.short	(.L_39 - .L_38)
.L_38:
        /*0004*/ 	.word	0x00000082


	//----- nvinfo : EIATTR_KPARAM_INFO
	.align		4
.L_39:
        /*0008*/ 	.byte	0x04, 0x17
        /*000a*/ 	.short	(.L_41 - .L_40)
.L_40:
        /*000c*/ 	.word	0x00000000
        /*0010*/ 	.short	0x0005
        /*0012*/ 	.short	0x0020
        /*0014*/ 	.byte	0x00, 0xf0, 0x11, 0x00


	//----- nvinfo : EIATTR_KPARAM_INFO
	.align		4
.L_41:
        /*0018*/ 	.byte	0x04, 0x17
        /*001a*/ 	.short	(.L_43 - .L_42)
.L_42:
        /*001c*/ 	.word	0x00000000
        /*0020*/ 	.short	0x0004
        /*0022*/ 	.short	0x001c
        /*0024*/ 	.byte	0x00, 0xf0, 0x11, 0x00


	//----- nvinfo : EIATTR_KPARAM_INFO
	.align		4
.L_43:
        /*0028*/ 	.byte	0x04, 0x17
        /*002a*/ 	.short	(.L_45 - .L_44)
.L_44:
        /*002c*/ 	.word	0x00000000
        /*0030*/ 	.short	0x0003
        /*0032*/ 	.short	0x0018
        /*0034*/ 	.byte	0x00, 0xf0, 0x11, 0x00


	//----- nvinfo : EIATTR_KPARAM_INFO
	.align		4
.L_45:
        /*0038*/ 	.byte	0x04, 0x17
        /*003a*/ 	.short	(.L_47 - .L_46)
.L_46:
        /*003c*/ 	.word	0x00000000
        /*0040*/ 	.short	0x0002
        /*0042*/ 	.short	0x0010
        /*0044*/ 	.byte	0x00, 0xf5, 0x21, 0x00


	//----- nvinfo : EIATTR_KPARAM_INFO
	.align		4
.L_47:
        /*0048*/ 	.byte	0x04, 0x17
        /*004a*/ 	.short	(.L_49 - .L_48)
.L_48:
        /*004c*/ 	.word	0x00000000
        /*0050*/ 	.short	0x0001
        /*0052*/ 	.short	0x0008
        /*0054*/ 	.byte	0x00, 0xf5, 0x21, 0x00


	//----- nvinfo : EIATTR_KPARAM_INFO
	.align		4
.L_49:
        /*0058*/ 	.byte	0x04, 0x17
        /*005a*/ 	.short	(.L_51 - .L_50)
.L_50:
        /*005c*/ 	.word	0x00000000
        /*0060*/ 	.short	0x0000
        /*0062*/ 	.short	0x0000
        /*0064*/ 	.byte	0x00, 0xf5, 0x21, 0x00


	//----- nvinfo : EIATTR_SPARSE_MMA_MASK
	.align		4
.L_51:
        /*0068*/ 	.byte	0x03, 0x50
        /*006a*/ 	.short	0x0000


	//----- nvinfo : EIATTR_MAXREG_COUNT
	.align		4
        /*006c*/ 	.byte	0x03, 0x1b
        /*006e*/ 	.short	0x00ff


	//----- nvinfo : EIATTR_MERCURY_ISA_VERSION
	.align		4
        /*0070*/ 	.byte	0x03, 0x5f
        /*0072*/ 	.short	0x0101


	//----- nvinfo : EIATTR_VRC_CTA_INIT_COUNT
	.align		4
        /*0074*/ 	.byte	0x02, 0x4a
	.zero		1
	.zero		1


	//----- nvinfo : EIATTR_EXIT_INSTR_OFFSETS
	.align		4
        /*0078*/ 	.byte	0x04, 0x1c
        /*007a*/ 	.short	(.L_53 - .L_52)


	//   ....[0]....
.L_52:
        /*007c*/ 	.word	0x00000090


	//   ....[1]....
        /*0080*/ 	.word	0x00000ad0


	//   ....[2]....
        /*0084*/ 	.word	0x00000c40


	//   ....[3]....
        /*0088*/ 	.word	0x00000d60


	//   ....[4]....
        /*008c*/ 	.word	0x00000e60


	//   ....[5]....
        /*0090*/ 	.word	0x00000eb0


	//----- nvinfo : EIATTR_CBANK_PARAM_SIZE
	.align		4
.L_53:
        /*0094*/ 	.byte	0x03, 0x19
        /*0096*/ 	.short	0x0024


	//----- nvinfo : EIATTR_PARAM_CBANK
	.align		4
        /*0098*/ 	.byte	0x04, 0x0a
        /*009a*/ 	.short	(.L_55 - .L_54)
	.align		4
.L_54:
        /*009c*/ 	.word	index@(.nv.constant0._Z19threadtoRowMMKernelPfS_S_iii)
        /*00a0*/ 	.short	0x0380
        /*00a2*/ 	.short	0x0024


	//----- nvinfo : EIATTR_SW_WAR
	.align		4
.L_55:
        /*00a4*/ 	.byte	0x04, 0x36
        /*00a6*/ 	.short	(.L_57 - .L_56)
.L_56:
        /*00a8*/ 	.word	0x00000008
.L_57:


//--------------------- .nv.info._Z23threadToElementMMKernelPfS_S_iii --------------------------
	.section	.nv.info._Z23threadToElementMMKernelPfS_S_iii,"",@"SHT_CUDA_INFO"
	.sectionflags	@""
	.align	4


	//----- nvinfo : EIATTR_CUDA_API_VERSION
	.align		4
        /*0000*/ 	.byte	0x04, 0x37
        /*0002*/ 	.short	(.L_59 - .L_58)
.L_58:
        /*0004*/ 	.word	0x00000082


	//----- nvinfo : EIATTR_KPARAM_INFO
	.align		4
.L_59:
        /*0008*/ 	.byte	0x04, 0x17
        /*000a*/ 	.short	(.L_61 - .L_60)
.L_60:
        /*000c*/ 	.word	0x00000000
        /*0010*/ 	.short	0x0005
        /*0012*/ 	.short	0x0020
        /*0014*/ 	.byte	0x00, 0xf0, 0x11, 0x00


	//----- nvinfo : EIATTR_KPARAM_INFO
	.align		4
.L_61:
        /*0018*/ 	.byte	0x04, 0x17
        /*001a*/ 	.short	(.L_63 - .L_62)
.L_62:
        /*001c*/ 	.word	0x00000000
        /*0020*/ 	.short	0x0004
        /*0022*/ 	.short	0x001c
        /*0024*/ 	.byte	0x00, 0xf0, 0x11, 0x00


	//----- nvinfo : EIATTR_KPARAM_INFO
	.align		4
.L_63:
        /*0028*/ 	.byte	0x04, 0x17
        /*002a*/ 	.short	(.L_65 - .L_64)
.L_64:
        /*002c*/ 	.word	0x00000000
        /*0030*/ 	.short	0x0003
        /*0032*/ 	.short	0x0018
        /*0034*/ 	.byte	0x00, 0xf0, 0x11, 0x00


	//----- nvinfo : EIATTR_KPARAM_INFO
	.align		4
.L_65:
        /*0038*/ 	.byte	0x04, 0x17
        /*003a*/ 	.short	(.L_67 - .L_66)
.L_66:
        /*003c*/ 	.word	0x00000000
        /*0040*/ 	.short	0x0002
        /*0042*/ 	.short	0x0010
        /*0044*/ 	.byte	0x00, 0xf5, 0x21, 0x00


	//----- nvinfo : EIATTR_KPARAM_INFO
	.align		4
.L_67:
        /*0048*/ 	.byte	0x04, 0x17
        /*004a*/ 	.short	(.L_69 - .L_68)
.L_68:
        /*004c*/ 	.word	0x00000000
        /*0050*/ 	.short	0x0001
        /*0052*/ 	.short	0x0008
        /*0054*/ 	.byte	0x00, 0xf5, 0x21, 0x00


	//----- nvinfo : EIATTR_KPARAM_INFO
	.align		4
.L_69:
        /*0058*/ 	.byte	0x04, 0x17
        /*005a*/ 	.short	(.L_71 - .L_70)
.L_70:
        /*005c*/ 	.word	0x00000000
        /*0060*/ 	.short	0x0000
        /*0062*/ 	.short	0x0000
        /*0064*/ 	.byte	0x00, 0xf5, 0x21, 0x00


	//----- nvinfo : EIATTR_SPARSE_MMA_MASK
	.align		4
.L_71:
        /*0068*/ 	.byte	0x03, 0x50
        /*006a*/ 	.short	0x0000


	//----- nvinfo : EIATTR_MAXREG_COUNT
	.align		4
        /*006c*/ 	.byte	0x03, 0x1b
        /*006e*/ 	.short	0x00ff


	//----- nvinfo : EIATTR_MERCURY_ISA_VERSION
	.align		4
        /*0070*/ 	.byte	0x03, 0x5f
        /*0072*/ 	.short	0x0101


	//----- nvinfo : EIATTR_VRC_CTA_INIT_COUNT
	.align		4
        /*0074*/ 	.byte	0x02, 0x4a
	.zero		1
	.zero		1


	//----- nvinfo : EIATTR_EXIT_INSTR_OFFSETS
	.align		4
        /*0078*/ 	.byte	0x04, 0x1c
        /*007a*/ 	.short	(.L_73 - .L_72)


	//   ....[0]....
.L_72:
        /*007c*/ 	.word	0x000000d0


	//   ....[1]....
        /*0080*/ 	.word	0x000008f0


	//----- nvinfo : EIATTR_CBANK_PARAM_SIZE
	.align		4
.L_73:
        /*0084*/ 	.byte	0x03, 0x19
        /*0086*/ 	.short	0x0024


	//----- nvinfo : EIATTR_PARAM_CBANK
	.align		4
        /*0088*/ 	.byte	0x04, 0x0a
        /*008a*/ 	.short	(.L_75 - .L_74)
	.align		4
.L_74:
        /*008c*/ 	.word	index@(.nv.constant0._Z23threadToElementMMKernelPfS_S_iii)
        /*0090*/ 	.short	0x0380
        /*0092*/ 	.short	0x0024


	//----- nvinfo : EIATTR_SW_WAR
	.align		4
.L_75:
        /*0094*/ 	.byte	0x04, 0x36
        /*0096*/ 	.short	(.L_77 - .L_76)
.L_76:
        /*0098*/ 	.word	0x00000008
.L_77:


//--------------------- .nv.callgraph             --------------------------
	.section	.nv.callgraph,"",@"SHT_CUDA_CALLGRAPH"
	.align	4
	.sectionentsize	8
	.align		4
        /*0000*/ 	.word	0x00000000
	.align		4
        /*0004*/ 	.word	0xffffffff
	.align		4
        /*0008*/ 	.word	0x00000000
	.align		4
        /*000c*/ 	.word	0xfffffffe
	.align		4
        /*0010*/ 	.word	0x00000000
	.align		4
        /*0014*/ 	.word	0xfffffffd
	.align		4
        /*0018*/ 	.word	0x00000000
	.align		4
        /*001c*/ 	.word	0xfffffffc


//--------------------- .text._Z22threadtoColumnMMKernelPfS_S_iii --------------------------
	.section	.text._Z22threadtoColumnMMKernelPfS_S_iii,"ax",@progbits
	.align	128
        .global         _Z22threadtoColumnMMKernelPfS_S_iii
        .type           _Z22threadtoColumnMMKernelPfS_S_iii,@function
        .size           _Z22threadtoColumnMMKernelPfS_S_iii,(.L_x_28 - _Z22threadtoColumnMMKernelPfS_S_iii)
        .other          _Z22threadtoColumnMMKernelPfS_S_iii,@"STO_CUDA_ENTRY STV_DEFAULT"
_Z22threadtoColumnMMKernelPfS_S_iii:
.text._Z22threadtoColumnMMKernelPfS_S_iii:
[----:B------:R-:W-:Y:S01]  /*0000*/  LDC R1, c[0x0][0x37c] ;  /* 0x0000df00ff017b82 */ /* 0x000fe20000000800 */
[----:B------:R-:W0:Y:S07]  /*0010*/  S2R R0, SR_CTAID.X ;  /* 0x0000000000007919 */ /* 0x000e2e0000002500 */
[----:B------:R-:W1:Y:S01]  /*0020*/  LDC R2, c[0x0][0x398] ;  /* 0x0000e600ff027b82 */ /* 0x000e620000000800 */
[----:B------:R-:W0:Y:S01]  /*0030*/  LDCU UR4, c[0x0][0x360] ;  /* 0x00006c00ff0477ac */ /* 0x000e220008000800 */
[----:B------:R-:W0:Y:S06]  /*0040*/  S2R R5, SR_TID.X ;  /* 0x0000000000057919 */ /* 0x000e2c0000002100 */
[----:B------:R-:W2:Y:S01]  /*0050*/  LDC R3, c[0x0][0x3a0] ;  /* 0x0000e800ff037b82 */ /* 0x000ea20000000800 */
[----:B-1----:R-:W-:Y:S01]  /*0060*/  ISETP.GE.AND P0, PT, R2, 0x1, PT ;  /* 0x000000010200780c */ /* 0x002fe20003f06270 */
[----:B0-----:R-:W-:-:S05]  /*0070*/  IMAD R0, R0, UR4, R5 ;  /* 0x0000000400007c24 */ /* 0x001fca000f8e0205 */
[----:B--2---:R-:W-:-:S13]  /*0080*/  ISETP.GE.OR P0, PT, R0, R3, !P0 ;  /* 0x000000030000720c */ /* 0x004fda0004706670 */
[----:B------:R-:W-:Y:S05]  /*0090*/  @P0 EXIT ;  /* 0x000000000000094d */ /* 0x000fea0003800000 */
[----:B------:R-:W0:Y:S01]  /*00a0*/  LDC R13, c[0x0][0x39c] ;  /* 0x0000e700ff0d7b82 */ /* 0x000e220000000800 */
[----:B------:R-:W1:Y:S01]  /*00b0*/  LDCU.64 UR6, c[0x0][0x358] ;  /* 0x00006b00ff0677ac */ /* 0x000e620008000a00 */
[----:B0-----:R-:W-:-:S13]  /*00c0*/  ISETP.GE.AND P0, PT, R13, 0x1, PT ;  /* 0x000000010d00780c */ /* 0x001fda0003f06270 */
[----:B-1----:R-:W-:Y:S05]  /*00d0*/  @!P0 BRA `(.L_x_0) ;  /* 0x0000000800288947 */ /* 0x002fea0003800000 */
[C---:B------:R-:W-:Y:S01]  /*00e0*/  LOP3.LUT R19, R13.reuse, 0x7, RZ, 0xc0, !PT ;  /* 0x000000070d137812 */ /* 0x040fe200078ec0ff */
[----:B------:R-:W-:Y:S01]  /*00f0*/  HFMA2 R15, -RZ, RZ, 0, 0 ;  /* 0x00000000ff0f7431 */ /* 0x000fe200000001ff */
[----:B------:R-:W-:Y:S02]  /*0100*/  LOP3.LUT R12, R13, 0x7ffffff8, RZ, 0xc0, !PT ;  /* 0x7ffffff80d0c7812 */ /* 0x000fe400078ec0ff */
[----:B------:R-:W-:Y:S02]  /*0110*/  IADD3 R2, PT, PT, R19, -0x1, RZ ;  /* 0xffffffff13027810 */ /* 0x000fe40007ffe0ff */
[----:B------:R-:W-:Y:S02]  /*0120*/  LOP3.LUT R13, R13, 0x3, RZ, 0xc0, !PT ;  /* 0x000000030d0d7812 */ /* 0x000fe400078ec0ff */
[----:B------:R-:W-:Y:S02]  /*0130*/  ISETP.GE.U32.AND P0, PT, R2, 0x3, PT ;  /* 0x000000030200780c */ /* 0x000fe40003f06070 */
[----:B------:R-:W-:-:S11]  /*0140*/  IADD3 R14, PT, PT, -R12, RZ, RZ ;  /* 0x000000ff0c0e7210 */ /* 0x000fd60007ffe1ff */
.L_x_5:
[----:B------:R-:W0:Y:S01]  /*0150*/  LDC R10, c[0x0][0x39c] ;  /* 0x0000e700ff0a7b82 */ /* 0x000e220000000800 */
[----:B------:R-:W-:Y:S02]  /*0160*/  MOV R18, RZ ;  /* 0x000000ff00127202 */ /* 0x000fe40000000f00 */
[----:B------:R-:W-:Y:S02]  /*0170*/  MOV R17, RZ ;  /* 0x000000ff00117202 */ /* 0x000fe40000000f00 */
[----:B0-----:R-:W-:Y:S01]  /*0180*/  ISETP.GE.U32.AND P1, PT, R10, 0x8, PT ;  /* 0x000000080a00780c */ /* 0x001fe20003f26070 */
[----:B------:R-:W-:-:S12]  /*0190*/  IMAD R16, R15, R10, RZ ;  /* 0x0000000a0f107224 */ /* 0x000fd800078e02ff */
[----:B------:R-:W-:Y:S05]  /*01a0*/  @!P1 BRA `(.L_x_1) ;  /* 0x0000000000c89947 */ /* 0x000fea0003800000 */
[----:B------:R-:W0:Y:S01]  /*01b0*/  LDC.64 R2, c[0x0][0x380] ;  /* 0x0000e000ff027b82 */ /* 0x000e220000000a00 */
[----:B------:R-:W-:Y:S02]  /*01c0*/  MOV R18, RZ ;  /* 0x000000ff00127202 */ /* 0x000fe40000000f00 */
[----:B------:R-:W-:Y:S02]  /*01d0*/  MOV R17, R0 ;  /* 0x0000000000117202 */ /* 0x000fe40000000f00 */
[----:B------:R-:W-:Y:S01]  /*01e0*/  MOV R11, R14 ;  /* 0x0000000e000b7202 */ /* 0x000fe20000000f00 */
[----:B0-----:R-:W-:-:S03]  /*01f0*/  IMAD.WIDE.U32 R2, R16, 0x4, R2 ;  /* 0x0000000410027825 */ /* 0x001fc600078e0002 */
[----:B------:R-:W-:-:S04]  /*0200*/  IADD3 R5, P1, PT, R2, 0x10, RZ ;  /* 0x0000001002057810 */ /* 0x000fc80007f3e0ff */
[----:B------:R-:W-:-:S09]  /*0210*/  IADD3.X R6, PT, PT, RZ, R3, RZ, P1, !PT ;  /* 0x00000003ff067210 */ /* 0x000fd20000ffe4ff */
.L_x_2:
[----:B------:R-:W0:Y:S01]  /*0220*/  LDC.64 R22, c[0x0][0x388] ;  /* 0x0000e200ff167b82 */ /* 0x000e220000000a00 */
[----:B------:R-:W-:Y:S02]  /*0230*/  MOV R2, R5 ;  /* 0x0000000500027202 */ /* 0x000fe40000000f00 */
[----:B------:R-:W-:-:S05]  /*0240*/  MOV R3, R6 ;  /* 0x0000000600037202 */ /* 0x000fca0000000f00 */
[----:B------:R-:W1:Y:S01]  /*0250*/  LDC R25, c[0x0][0x3a0] ;  /* 0x0000e800ff197b82 */ /* 0x000e620000000800 */
[----:B------:R-:W2:Y:S04]  /*0260*/  LDG.E R29, desc[UR6][R2.64+-0x10] ;  /* 0xfffff006021d7981 */ /* 0x000ea8000c1e1900 */
[----:B------:R-:W3:Y:S04]  /*0270*/  LDG.E R24, desc[UR6][R2.64+-0xc] ;  /* 0xfffff40602187981 */ /* 0x000ee8000c1e1900 */
[----:B------:R-:W4:Y:S01]  /*0280*/  LDG.E R28, desc[UR6][R2.64+-0x4] ;  /* 0xfffffc06021c7981 */ /* 0x000f22000c1e1900 */
[----:B0-----:R-:W-:-:S05]  /*0290*/  IMAD.WIDE R22, R17, 0x4, R22 ;  /* 0x0000000411167825 */ /* 0x001fca00078e0216 */
[----:B------:R1:W2:Y:S02]  /*02a0*/  LDG.E R20, desc[UR6][R22.64] ;  /* 0x0000000616147981 */ /* 0x0002a4000c1e1900 */
[----:B-1----:R-:W-:-:S05]  /*02b0*/  IMAD.WIDE R22, R25, 0x4, R22 ;  /* 0x0000000419167825 */ /* 0x002fca00078e0216 */
[----:B------:R0:W3:Y:S01]  /*02c0*/  LDG.E R27, desc[UR6][R22.64] ;  /* 0x00000006161b7981 */ /* 0x0000e2000c1e1900 */
[----:B------:R-:W-:-:S04]  /*02d0*/  IMAD.WIDE R4, R25, 0x4, R22 ;  /* 0x0000000419047825 */ /* 0x000fc800078e0216 */
[C---:B------:R-:W-:Y:S02]  /*02e0*/  IMAD.WIDE R6, R25.reuse, 0x4, R4 ;  /* 0x0000000419067825 */ /* 0x040fe400078e0204 */
[----:B------:R-:W5:Y:S02]  /*02f0*/  LDG.E R5, desc[UR6][R4.64] ;  /* 0x0000000604057981 */ /* 0x000f64000c1e1900 */
[----:B------:R-:W-:Y:S02]  /*0300*/  IMAD.WIDE R8, R25, 0x4, R6 ;  /* 0x0000000419087825 */ /* 0x000fe400078e0206 */
[----:B------:R-:W4:Y:S04]  /*0310*/  LDG.E R6, desc[UR6][R6.64] ;  /* 0x0000000606067981 */ /* 0x000f28000c1e1900 */
[----:B------:R-:W4:Y:S04]  /*0320*/  LDG.E R4, desc[UR6][R2.64+0x4] ;  /* 0x0000040602047981 */ /* 0x000f28000c1e1900 */
[----:B------:R-:W4:Y:S01]  /*0330*/  LDG.E R7, desc[UR6][R2.64] ;  /* 0x0000000602077981 */ /* 0x000f22000c1e1900 */
[----:B--2---:R-:W-:-:S03]  /*0340*/  FFMA R29, R29, R20, R18 ;  /* 0x000000141d1d7223 */ /* 0x004fc60000000012 */
[----:B------:R-:W5:Y:S01]  /*0350*/  LDG.E R18, desc[UR6][R2.64+-0x8] ;  /* 0xfffff80602127981 */ /* 0x000f62000c1e1900 */
[----:B------:R-:W-:-:S03]  /*0360*/  IMAD.WIDE R20, R25, 0x4, R8 ;  /* 0x0000000419147825 */ /* 0x000fc600078e0208 */
[----:B------:R-:W2:Y:S01]  /*0370*/  LDG.E R8, desc[UR6][R8.64] ;  /* 0x0000000608087981 */ /* 0x000ea2000c1e1900 */
[----:B0-----:R-:W-:-:S03]  /*0380*/  IMAD.WIDE R22, R25, 0x4, R20 ;  /* 0x0000000419167825 */ /* 0x001fc600078e0214 */
[----:B------:R-:W2:Y:S01]  /*0390*/  LDG.E R20, desc[UR6][R20.64] ;  /* 0x0000000614147981 */ /* 0x000ea2000c1e1900 */
[----:B---3--:R-:W-:Y:S01]  /*03a0*/  FFMA R29, R24, R27, R29 ;  /* 0x0000001b181d7223 */ /* 0x008fe2000000001d */
[----:B------:R-:W-:Y:S02]  /*03b0*/  IMAD.WIDE R26, R25, 0x4, R22 ;  /* 0x00000004191a7825 */ /* 0x000fe400078e0216 */
[----:B------:R-:W3:Y:S04]  /*03c0*/  LDG.E R24, desc[UR6][R22.64] ;  /* 0x0000000616187981 */ /* 0x000ee8000c1e1900 */
[----:B------:R-:W3:Y:S04]  /*03d0*/  LDG.E R21, desc[UR6][R2.64+0x8] ;  /* 0x0000080602157981 */ /* 0x000ee8000c1e1900 */
[----:B------:R-:W3:Y:S04]  /*03e0*/  LDG.E R26, desc[UR6][R26.64] ;  /* 0x000000061a1a7981 */ /* 0x000ee8000c1e1900 */
[----:B------:R-:W3:Y:S01]  /*03f0*/  LDG.E R9, desc[UR6][R2.64+0xc] ;  /* 0x00000c0602097981 */ /* 0x000ee2000c1e1900 */
[----:B------:R-:W-:-:S04]  /*0400*/  IADD3 R11, PT, PT, R11, 0x8, RZ ;  /* 0x000000080b0b7810 */ /* 0x000fc80007ffe0ff */
[----:B------:R-:W-:Y:S02]  /*0410*/  ISETP.NE.AND P1, PT, R11, RZ, PT ;  /* 0x000000ff0b00720c */ /* 0x000fe40003f25270 */
[----:B------:R-:W-:Y:S01]  /*0420*/  LEA R17, R25, R17, 0x3 ;  /* 0x0000001119117211 */ /* 0x000fe200078e18ff */
[----:B-----5:R-:W-:-:S04]  /*0430*/  FFMA R5, R18, R5, R29 ;  /* 0x0000000512057223 */ /* 0x020fc8000000001d */
[----:B----4-:R-:W-:-:S04]  /*0440*/  FFMA R6, R28, R6, R5 ;  /* 0x000000061c067223 */ /* 0x010fc80000000005 */
[----:B--2---:R-:W-:-:S04]  /*0450*/  FFMA R7, R7, R8, R6 ;  /* 0x0000000807077223 */ /* 0x004fc80000000006 */
[----:B------:R-:W-:Y:S01]  /*0460*/  FFMA R4, R4, R20, R7 ;  /* 0x0000001404047223 */ /* 0x000fe20000000007 */
[----:B------:R-:W-:-:S03]  /*0470*/  IADD3 R5, P2, PT, R2, 0x20, RZ ;  /* 0x0000002002057810 */ /* 0x000fc60007f5e0ff */
[----:B---3--:R-:W-:Y:S01]  /*0480*/  FFMA R4, R21, R24, R4 ;  /* 0x0000001815047223 */ /* 0x008fe20000000004 */
[----:B------:R-:W-:-:S03]  /*0490*/  IADD3.X R6, PT, PT, RZ, R3, RZ, P2, !PT ;  /* 0x00000003ff067210 */ /* 0x000fc600017fe4ff */
[----:B------:R-:W-:Y:S01]  /*04a0*/  FFMA R18, R9, R26, R4 ;  /* 0x0000001a09127223 */ /* 0x000fe20000000004 */
[----:B------:R-:W-:Y:S06]  /*04b0*/  @P1 BRA `(.L_x_2) ;  /* 0xfffffffc00581947 */ /* 0x000fec000383ffff */
[----:B------:R-:W-:-:S07]  /*04c0*/  MOV R17, R12 ;  /* 0x0000000c00117202 */ /* 0x000fce0000000f00 */
.L_x_1:
[----:B------:R-:W-:-:S13]  /*04d0*/  ISETP.NE.AND P1, PT, R19, RZ, PT ;  /* 0x000000ff1300720c */ /* 0x000fda0003f25270 */
[----:B------:R-:W-:Y:S05]  /*04e0*/  @!P1 BRA `(.L_x_3) ;  /* 0x0000000000fc9947 */ /* 0x000fea0003800000 */
[----:B------:R-:W-:Y:S01]  /*04f0*/  ISETP.NE.AND P1, PT, R13, RZ, PT ;  /* 0x000000ff0d00720c */ /* 0x000fe20003f25270 */
[----:B------:R-:W-:-:S12]  /*0500*/  @!P0 BRA `(.L_x_4) ;  /* 0x0000000000708947 */ /* 0x000fd80003800000 */
[----:B------:R-:W0:Y:S01]  /*0510*/  LDC R11, c[0x0][0x3a0] ;  /* 0x0000e800ff0b7b82 */ /* 0x000e220000000800 */
[CC--:B------:R-:W-:Y:S02]  /*0520*/  IADD3 R9, PT, PT, R16.reuse, R17.reuse, RZ ;  /* 0x0000001110097210 */ /* 0x0c0fe40007ffe0ff */
[----:B------:R-:W-:-:S05]  /*0530*/  IADD3 R20, P2, PT, R16, R17, RZ ;  /* 0x0000001110147210 */ /* 0x000fca0007f5e0ff */
[----:B------:R-:W1:Y:S08]  /*0540*/  LDC.64 R4, c[0x0][0x388] ;  /* 0x0000e200ff047b82 */ /* 0x000e700000000a00 */
[----:B------:R-:W2:Y:S08]  /*0550*/  LDC.64 R6, c[0x0][0x380] ;  /* 0x0000e000ff067b82 */ /* 0x000eb00000000a00 */
[----:B------:R-:W3:Y:S01]  /*0560*/  LDC.64 R2, c[0x0][0x380] ;  /* 0x0000e000ff027b82 */ /* 0x000ee20000000a00 */
[----:B0-----:R-:W-:-:S04]  /*0570*/  IMAD R21, R17, R11, R0 ;  /* 0x0000000b11157224 */ /* 0x001fc800078e0200 */
[----:B-1----:R-:W-:Y:S01]  /*0580*/  IMAD.WIDE R4, R21, 0x4, R4 ;  /* 0x0000000415047825 */ /* 0x002fe200078e0204 */
[----:B------:R-:W-:-:S03]  /*0590*/  IADD3.X R21, PT, PT, RZ, RZ, RZ, P2, !PT ;  /* 0x000000ffff157210 */ /* 0x000fc600017fe4ff */
[----:B--2---:R-:W-:-:S04]  /*05a0*/  IMAD.WIDE.U32 R6, R9, 0x4, R6 ;  /* 0x0000000409067825 */ /* 0x004fc800078e0006 */
[----:B------:R-:W-:Y:S02]  /*05b0*/  IMAD.WIDE R8, R11, 0x4, R4 ;  /* 0x000000040b087825 */ /* 0x000fe400078e0204 */
[----:B------:R-:W2:Y:S01]  /*05c0*/  LDG.E R7, desc[UR6][R6.64] ;  /* 0x0000000606077981 */ /* 0x000ea2000c1e1900 */
[----:B---3--:R-:W-:-:S03]  /*05d0*/  LEA R2, P2, R20, R2, 0x2 ;  /* 0x0000000214027211 */ /* 0x008fc600078410ff */
[----:B------:R-:W2:Y:S01]  /*05e0*/  LDG.E R4, desc[UR6][R4.64] ;  /* 0x0000000604047981 */ /* 0x000ea2000c1e1900 */
[----:B------:R-:W-:Y:S01]  /*05f0*/  LEA.HI.X R3, R20, R3, R21, 0x2, P2 ;  /* 0x0000000314037211 */ /* 0x000fe200010f1415 */
[C---:B------:R-:W-:Y:S02]  /*0600*/  IMAD.WIDE R20, R11.reuse, 0x4, R8 ;  /* 0x000000040b147825 */ /* 0x040fe400078e0208 */
[----:B------:R-:W3:Y:S04]  /*0610*/  LDG.E R8, desc[UR6][R8.64] ;  /* 0x0000000608087981 */ /* 0x000ee8000c1e1900 */
[----:B------:R-:W3:Y:S01]  /*0620*/  LDG.E R24, desc[UR6][R2.64+0x4] ;  /* 0x0000040602187981 */ /* 0x000ee2000c1e1900 */
[----:B------:R-:W-:-:S03]  /*0630*/  IMAD.WIDE R22, R11, 0x4, R20 ;  /* 0x000000040b167825 */ /* 0x000fc600078e0214 */
[----:B------:R-:W4:Y:S04]  /*0640*/  LDG.E R20, desc[UR6][R20.64] ;  /* 0x0000000614147981 */ /* 0x000f28000c1e1900 */
[----:B------:R-:W4:Y:S04]  /*0650*/  LDG.E R26, desc[UR6][R2.64+0x8] ;  /* 0x00000806021a7981 */ /* 0x000f28000c1e1900 */
[----:B------:R-:W5:Y:S04]  /*0660*/  LDG.E R22, desc[UR6][R22.64] ;  /* 0x0000000616167981 */ /* 0x000f68000c1e1900 */
[----:B------:R-:W5:Y:S01]  /*0670*/  LDG.E R28, desc[UR6][R2.64+0xc] ;  /* 0x00000c06021c7981 */ /* 0x000f62000c1e1900 */
[----:B------:R-:W-:Y:S01]  /*0680*/  IADD3 R17, PT, PT, R17, 0x4, RZ ;  /* 0x0000000411117810 */ /* 0x000fe20007ffe0ff */
[----:B--2---:R-:W-:-:S04]  /*0690*/  FFMA R7, R7, R4, R18 ;  /* 0x0000000407077223 */ /* 0x004fc80000000012 */
[----:B---3--:R-:W-:-:S04]  /*06a0*/  FFMA R7, R24, R8, R7 ;  /* 0x0000000818077223 */ /* 0x008fc80000000007 */
[----:B----4-:R-:W-:-:S04]  /*06b0*/  FFMA R7, R26, R20, R7 ;  /* 0x000000141a077223 */ /* 0x010fc80000000007 */
[----:B-----5:R-:W-:-:S07]  /*06c0*/  FFMA R18, R28, R22, R7 ;  /* 0x000000161c127223 */ /* 0x020fce0000000007 */
.L_x_4:
[----:B------:R-:W-:Y:S05]  /*06d0*/  @!P1 BRA `(.L_x_3) ;  /* 0x0000000000809947 */ /* 0x000fea0003800000 */
[----:B------:R-:W-:Y:S01]  /*06e0*/  ISETP.NE.AND P2, PT, R13, 0x1, PT ;  /* 0x000000010d00780c */ /* 0x000fe20003f45270 */
[----:B------:R-:W0:Y:S01]  /*06f0*/  LDC.64 R8, c[0x0][0x380] ;  /* 0x0000e000ff087b82 */ /* 0x000e220000000a00 */
[----:B------:R-:W-:-:S07]  /*0700*/  LOP3.LUT P1, RZ, R10, 0x1, RZ, 0xc0, !PT ;  /* 0x000000010aff7812 */ /* 0x000fce000782c0ff */
[----:B------:R-:W1:Y:S04]  /*0710*/  LDC.64 R10, c[0x0][0x388] ;  /* 0x0000e200ff0a7b82 */ /* 0x000e680000000a00 */
[CC--:B------:R-:W-:Y:S02]  /*0720*/  @P2 IADD3 R21, P3, PT, R16.reuse, R17.reuse, RZ ;  /* 0x0000001110152210 */ /* 0x0c0fe40007f7e0ff */
[----:B------:R-:W-:Y:S02]  /*0730*/  @P2 IADD3 R25, PT, PT, R16, R17, RZ ;  /* 0x0000001110192210 */ /* 0x000fe40007ffe0ff */
[----:B------:R-:W2:Y:S01]  /*0740*/  @P2 LDC R23, c[0x0][0x3a0] ;  /* 0x0000e800ff172b82 */ /* 0x000ea20000000800 */
[----:B------:R-:W-:-:S07]  /*0750*/  @P2 IADD3.X R22, PT, PT, RZ, RZ, RZ, P3, !PT ;  /* 0x000000ffff162210 */ /* 0x000fce0001ffe4ff */
[----:B------:R-:W3:Y:S01]  /*0760*/  @P2 LDC.64 R2, c[0x0][0x380] ;  /* 0x0000e000ff022b82 */ /* 0x000ee20000000a00 */
[----:B0-----:R-:W-:-:S06]  /*0770*/  @P2 IMAD.WIDE.U32 R8, R25, 0x4, R8 ;  /* 0x0000000419082825 */ /* 0x001fcc00078e0008 */
[----:B------:R-:W4:Y:S01]  /*0780*/  @P2 LDG.E R9, desc[UR6][R8.64] ;  /* 0x0000000608092981 */ /* 0x000f22000c1e1900 */
[----:B------:R-:W0:Y:S08]  /*0790*/  @P1 LDC R20, c[0x0][0x3a0] ;  /* 0x0000e800ff141b82 */ /* 0x000e300000000800 */
[----:B------:R-:W5:Y:S01]  /*07a0*/  LDC.64 R4, c[0x0][0x380] ;  /* 0x0000e000ff047b82 */ /* 0x000f620000000a00 */
[C---:B--2---:R-:W-:Y:S01]  /*07b0*/  @P2 IMAD R27, R17.reuse, R23, R0 ;  /* 0x00000017111b2224 */ /* 0x044fe200078e0200 */
[----:B------:R-:W-:-:S03]  /*07c0*/  @P2 IADD3 R17, PT, PT, R17, 0x2, RZ ;  /* 0x0000000211112810 */ /* 0x000fc60007ffe0ff */
[----:B-1----:R-:W-:-:S03]  /*07d0*/  @P2 IMAD.WIDE R10, R27, 0x4, R10 ;  /* 0x000000041b0a2825 */ /* 0x002fc600078e020a */
[----:B------:R-:W1:Y:S01]  /*07e0*/  LDC.64 R6, c[0x0][0x388] ;  /* 0x0000e200ff067b82 */ /* 0x000e620000000a00 */
[----:B---3--:R-:W-:-:S04]  /*07f0*/  @P2 LEA R2, P3, R21, R2, 0x2 ;  /* 0x0000000215022211 */ /* 0x008fc800078610ff */
[----:B------:R-:W-:Y:S01]  /*0800*/  @P2 LEA.HI.X R3, R21, R3, R22, 0x2, P3 ;  /* 0x0000000315032211 */ /* 0x000fe200018f1416 */
[----:B------:R-:W-:Y:S01]  /*0810*/  @P2 IMAD.WIDE R22, R23, 0x4, R10 ;  /* 0x0000000417162825 */ /* 0x000fe200078e020a */
[----:B------:R-:W-:Y:S02]  /*0820*/  @P1 IADD3 R21, PT, PT, R16, R17, RZ ;  /* 0x0000001110151210 */ /* 0x000fe40007ffe0ff */
[----:B------:R-:W4:Y:S01]  /*0830*/  @P2 LDG.E R16, desc[UR6][R10.64] ;  /* 0x000000060a102981 */ /* 0x000f22000c1e1900 */
[----:B0-----:R-:W-:-:S03]  /*0840*/  @P1 IMAD R17, R17, R20, R0 ;  /* 0x0000001411111224 */ /* 0x001fc600078e0200 */
[----:B------:R-:W2:Y:S01]  /*0850*/  @P2 LDG.E R2, desc[UR6][R2.64+0x4] ;  /* 0x0000040602022981 */ /* 0x000ea2000c1e1900 */
[----:B-----5:R-:W-:-:S03]  /*0860*/  @P1 IMAD.WIDE.U32 R4, R21, 0x4, R4 ;  /* 0x0000000415041825 */ /* 0x020fc600078e0004 */
[----:B------:R-:W2:Y:S04]  /*0870*/  @P2 LDG.E R22, desc[UR6][R22.64] ;  /* 0x0000000616162981 */ /* 0x000ea8000c1e1900 */
[----:B------:R-:W3:Y:S01]  /*0880*/  @P1 LDG.E R5, desc[UR6][R4.64] ;  /* 0x0000000604051981 */ /* 0x000ee2000c1e1900 */
[----:B-1----:R-:W-:-:S06]  /*0890*/  @P1 IMAD.WIDE R6, R17, 0x4, R6 ;  /* 0x0000000411061825 */ /* 0x002fcc00078e0206 */
[----:B------:R-:W3:Y:S01]  /*08a0*/  @P1 LDG.E R6, desc[UR6][R6.64] ;  /* 0x0000000606061981 */ /* 0x000ee2000c1e1900 */
[----:B----4-:R-:W-:-:S04]  /*08b0*/  @P2 FFMA R9, R9, R16, R18 ;  /* 0x0000001009092223 */ /* 0x010fc80000000012 */
[----:B--2---:R-:W-:-:S04]  /*08c0*/  @P2 FFMA R18, R2, R22, R9 ;  /* 0x0000001602122223 */ /* 0x004fc80000000009 */
[----:B---3--:R-:W-:-:S07]  /*08d0*/  @P1 FFMA R18, R5, R6, R18 ;  /* 0x0000000605121223 */ /* 0x008fce0000000012 */
.L_x_3:
[----:B------:R-:W0:Y:S01]  /*08e0*/  LDCU UR4, c[0x0][0x3a0] ;  /* 0x00007400ff0477ac */ /* 0x000e220008000800 */
[----:B------:R-:W1:Y:S01]  /*08f0*/  LDC.64 R2, c[0x0][0x390] ;  /* 0x0000e400ff027b82 */ /* 0x000e620000000a00 */
[C---:B0-----:R-:W-:Y:S01]  /*0900*/  IMAD R5, R15.reuse, UR4, R0 ;  /* 0x000000040f057c24 */ /* 0x041fe2000f8e0200 */
[----:B------:R-:W0:Y:S01]  /*0910*/  LDCU UR4, c[0x0][0x398] ;  /* 0x00007300ff0477ac */ /* 0x000e220008000800 */
[----:B------:R-:W-:Y:S02]  /*0920*/  IADD3 R15, PT, PT, R15, 0x1, RZ ;  /* 0x000000010f0f7810 */ /* 0x000fe40007ffe0ff */
[----:B-1----:R-:W-:-:S05]  /*0930*/  IMAD.WIDE R2, R5, 0x4, R2 ;  /* 0x0000000405027825 */ /* 0x002fca00078e0202 */
[----:B------:R1:W-:Y:S01]  /*0940*/  STG.E desc[UR6][R2.64], R18 ;  /* 0x0000001202007986 */ /* 0x0003e2000c101906 */
[----:B0-----:R-:W-:-:S13]  /*0950*/  ISETP.NE.AND P1, PT, R15, UR4, PT ;  /* 0x000000040f007c0c */ /* 0x001fda000bf25270 */
[----:B-1----:R-:W-:Y:S05]  /*0960*/  @!P1 EXIT ;  /* 0x000000000000994d */ /* 0x002fea0003800000 */
[----:B------:R-:W-:Y:S05]  /*0970*/  BRA `(.L_x_5) ;  /* 0xfffffff400f47947 */ /* 0x000fea000383ffff */
.L_x_0:
[C---:B------:R-:W-:Y:S01]  /*0980*/  ISETP.GE.U32.AND P0, PT, R2.reuse, 0x8, PT ;  /* 0x000000080200780c */ /* 0x040fe20003f06070 */
[----:B------:R-:W-:Y:S01]  /*0990*/  HFMA2 R4, -RZ, RZ, 0, 0 ;  /* 0x00000000ff047431 */ /* 0x000fe200000001ff */
[----:B------:R-:W-:-:S04]  /*09a0*/  LOP3.LUT R5, R2, 0x7, RZ, 0xc0, !PT ;  /* 0x0000000702057812 */ /* 0x000fc800078ec0ff */
[----:B------:R-:W-:-:S07]  /*09b0*/  ISETP.NE.AND P1, PT, R5, RZ, PT ;  /* 0x000000ff0500720c */ /* 0x000fce0003f25270 */
[----:B------:R-:W-:Y:S06]  /*09c0*/  @!P0 BRA `(.L_x_6) ;  /* 0x00000000005c8947 */ /* 0x000fec0003800000 */
[----:B------:R-:W0:Y:S01]  /*09d0*/  LDC.64 R6, c[0x0][0x390] ;  /* 0x0000e400ff067b82 */ /* 0x000e220000000a00 */
[----:B------:R-:W-:Y:S01]  /*09e0*/  LOP3.LUT R4, R2, 0x7ffffff8, RZ, 0xc0, !PT ;  /* 0x7ffffff802047812 */ /* 0x000fe200078ec0ff */
[----:B------:R-:W-:-:S06]  /*09f0*/  UMOV UR4, URZ ;  /* 0x000000ff00047c82 */ /* 0x000fcc0008000000 */
.L_x_7:
[----:B-1----:R-:W-:Y:S01]  /*0a00*/  IMAD R9, R3, UR4, R0 ;  /* 0x0000000403097c24 */ /* 0x002fe2000f8e0200 */
[----:B------:R-:W-:-:S03]  /*0a10*/  UIADD3 UR4, UPT, UPT, UR4, 0x8, URZ ;  /* 0x0000000804047890 */ /* 0x000fc6000fffe0ff */
[----:B0-----:R-:W-:-:S03]  /*0a20*/  IMAD.WIDE R8, R9, 0x4, R6 ;  /* 0x0000000409087825 */ /* 0x001fc600078e0206 */
[----:B------:R-:W-:Y:S02]  /*0a30*/  ISETP.NE.AND P0, PT, R4, UR4, PT ;  /* 0x0000000404007c0c */ /* 0x000fe4000bf05270 */
[----:B------:R1:W-:Y:S01]  /*0a40*/  STG.E desc[UR6][R8.64], RZ ;  /* 0x000000ff08007986 */ /* 0x0003e2000c101906 */
[----:B------:R-:W-:-:S05]  /*0a50*/  IMAD.WIDE R10, R3, 0x4, R8 ;  /* 0x00000004030a7825 */ /* 0x000fca00078e0208 */
        /* <DEDUP_REMOVED lines=13> */
[----:B------:R-:W-:Y:S05]  /*0b30*/  @P0 BRA `(.L_x_7) ;  /* 0xfffffffc00b00947 */ /* 0x000fea000383ffff */
.L_x_6:
[----:B------:R-:W-:Y:S05]  /*0b40*/  @!P1 EXIT ;  /* 0x000000000000994d */ /* 0x000fea0003800000 */
[----:B------:R-:W-:Y:S02]  /*0b50*/  ISETP.GE.U32.AND P0, PT, R5, 0x4, PT ;  /* 0x000000040500780c */ /* 0x000fe40003f06070 */
[----:B-1----:R-:W-:-:S04]  /*0b60*/  LOP3.LUT R14, R2, 0x3, RZ, 0xc0, !PT ;  /* 0x00000003020e7812 */ /* 0x002fc800078ec0ff */
[----:B------:R-:W-:-:S07]  /*0b70*/  ISETP.NE.AND P1, PT, R14, RZ, PT ;  /* 0x000000ff0e00720c */ /* 0x000fce0003f25270 */
[----:B------:R-:W-:Y:S06]  /*0b80*/  @!P0 BRA `(.L_x_8) ;  /* 0x00000000002c8947 */ /* 0x000fec0003800000 */
[----:B------:R-:W0:Y:S01]  /*0b90*/  LDC.64 R6, c[0x0][0x390] ;  /* 0x0000e400ff067b82 */ /* 0x000e220000000a00 */
[C---:B------:R-:W-:Y:S01]  /*0ba0*/  IMAD R5, R4.reuse, R3, R0 ;  /* 0x0000000304057224 */ /* 0x040fe200078e0200 */
[----:B------:R-:W-:-:S03]  /*0bb0*/  IADD3 R4, PT, PT, R4, 0x4, RZ ;  /* 0x0000000404047810 */ /* 0x000fc60007ffe0ff */
[----:B0-----:R-:W-:-:S05]  /*0bc0*/  IMAD.WIDE R6, R5, 0x4, R6 ;  /* 0x0000000405067825 */ /* 0x001fca00078e0206 */
[----:B------:R0:W-:Y:S01]  /*0bd0*/  STG.E desc[UR6][R6.64], RZ ;  /* 0x000000ff06007986 */ /* 0x0001e2000c101906 */
[----:B------:R-:W-:-:S05]  /*0be0*/  IMAD.WIDE R8, R3, 0x4, R6 ;  /* 0x0000000403087825 */ /* 0x000fca00078e0206 */
[----:B------:R0:W-:Y:S01]  /*0bf0*/  STG.E desc[UR6][R8.64], RZ ;  /* 0x000000ff08007986 */ /* 0x0001e2000c101906 */
[----:B------:R-:W-:-:S05]  /*0c00*/  IMAD.WIDE R10, R3, 0x4, R8 ;  /* 0x00000004030a7825 */ /* 0x000fca00078e0208 */
[----:B------:R0:W-:Y:S01]  /*0c10*/  STG.E desc[UR6][R10.64], RZ ;  /* 0x000000ff0a007986 */ /* 0x0001e2000c101906 */
[----:B------:R-:W-:-:S05]  /*0c20*/  IMAD.WIDE R12, R3, 0x4, R10 ;  /* 0x00000004030c7825 */ /* 0x000fca00078e020a */
[----:B------:R0:W-:Y:S02]  /*0c30*/  STG.E desc[UR6][R12.64], RZ ;  /* 0x000000ff0c007986 */ /* 0x0001e4000c101906 */
.L_x_8:
[----:B------:R-:W-:Y:S05]  /*0c40*/  @!P1 EXIT ;  /* 0x000000000000994d */ /* 0x000fea0003800000 */
[----:B------:R-:W-:Y:S02]  /*0c50*/  ISETP.NE.AND P0, PT, R14, 0x1, PT ;  /* 0x000000010e00780c */ /* 0x000fe40003f05270 */
[----:B------:R-:W-:-:S04]  /*0c60*/  LOP3.LUT R2, R2, 0x1, RZ, 0xc0, !PT ;  /* 0x0000000102027812 */ /* 0x000fc800078ec0ff */
[----:B------:R-:W-:-:S07]  /*0c70*/  ISETP.NE.U32.AND P1, PT, R2, 0x1, PT ;  /* 0x000000010200780c */ /* 0x000fce0003f25070 */
[----:B------:R-:W-:Y:S06]  /*0c80*/  @!P0 BRA `(.L_x_9) ;  /* 0x00000000001c8947 */ /* 0x000fec0003800000 */
[----:B0-----:R-:W0:Y:S01]  /*0c90*/  LDC.64 R6, c[0x0][0x390] ;  /* 0x0000e400ff067b82 */ /* 0x001e220000000a00 */
[C---:B------:R-:W-:Y:S01]  /*0ca0*/  IMAD R5, R4.reuse, R3, R0 ;  /* 0x0000000304057224 */ /* 0x040fe200078e0200 */
[----:B------:R-:W-:-:S03]  /*0cb0*/  IADD3 R4, PT, PT, R4, 0x2, RZ ;  /* 0x0000000204047810 */ /* 0x000fc60007ffe0ff */
[----:B0-----:R-:W-:-:S05]  /*0cc0*/  IMAD.WIDE R6, R5, 0x4, R6 ;  /* 0x0000000405067825 */ /* 0x001fca00078e0206 */
[----:B------:R1:W-:Y:S01]  /*0cd0*/  STG.E desc[UR6][R6.64], RZ ;  /* 0x000000ff06007986 */ /* 0x0003e2000c101906 */
[----:B------:R-:W-:-:S05]  /*0ce0*/  IMAD.WIDE R8, R3, 0x4, R6 ;  /* 0x0000000403087825 */ /* 0x000fca00078e0206 */
[----:B------:R1:W-:Y:S02]  /*0cf0*/  STG.E desc[UR6][R8.64], RZ ;  /* 0x000000ff08007986 */ /* 0x0003e4000c101906 */
.L_x_9:
[----:B------:R-:W-:Y:S05]  /*0d00*/  @P1 EXIT ;  /* 0x000000000000194d */ /* 0x000fea0003800000 */
[----:B01----:R-:W0:Y:S01]  /*0d10*/  LDC.64 R6, c[0x0][0x390] ;  /* 0x0000e400ff067b82 */ /* 0x003e220000000a00 */
[----:B------:R-:W-:-:S04]  /*0d20*/  IMAD R3, R4, R3, R0 ;  /* 0x0000000304037224 */ /* 0x000fc800078e0200 */
[----:B0-----:R-:W-:-:S05]  /*0d30*/  IMAD.WIDE R2, R3, 0x4, R6 ;  /* 0x0000000403027825 */ /* 0x001fca00078e0206 */
[----:B------:R-:W-:Y:S01]  /*0d40*/  STG.E desc[UR6][R2.64], RZ ;  /* 0x000000ff02007986 */ /* 0x000fe2000c101906 */
[----:B------:R-:W-:Y:S05]  /*0d50*/  EXIT ;  /* 0x000000000000794d */ /* 0x000fea0003800000 */
.L_x_10:
[----:B------:R-:W-:-:S00]  /*0d60*/  BRA `(.L_x_10) ;  /* 0xfffffffc00fc7947 */ /* 0x000fc0000383ffff */
[----:B------:R-:W-:-:S00]  /*0d70*/  NOP ;  /* 0x0000000000007918 */ /* 0x000fc00000000000 */
        /* <DEDUP_REMOVED lines=8> */
.L_x_28:


//--------------------- .text._Z19threadtoRowMMKernelPfS_S_iii --------------------------
	.section	.text._Z19threadtoRowMMKernelPfS_S_iii,"ax",@progbits
	.align	128
        .global         _Z19threadtoRowMMKernelPfS_S_iii
        .type           _Z19threadtoRowMMKernelPfS_S_iii,@function
        .size           _Z19threadtoRowMMKernelPfS_S_iii,(.L_x_29 - _Z19threadtoRowMMKernelPfS_S_iii)
        .other          _Z19threadtoRowMMKernelPfS_S_iii,@"STO_CUDA_ENTRY STV_DEFAULT"
_Z19threadtoRowMMKernelPfS_S_iii:
.text._Z19threadtoRowMMKernelPfS_S_iii:
[----:B------:R-:W-:Y:S01]  /*0000*/  LDC R1, c[0x0][0x37c] ;  /* 0x0000df00ff017b82 */ /* 0x000fe20000000800 */
[----:B------:R-:W0:Y:S07]  /*0010*/  S2R R2, SR_CTAID.Y ;  /* 0x0000000000027919 */ /* 0x000e2e0000002600 */
[----:B------:R-:W1:Y:S01]  /*0020*/  LDC R11, c[0x0][0x3a0] ;  /* 0x0000e800ff0b7b82 */ /* 0x000e620000000800 */
[----:B------:R-:W0:Y:S01]  /*0030*/  LDCU UR4, c[0x0][0x364] ;  /* 0x00006c80ff0477ac */ /* 0x000e220008000800 */
[----:B------:R-:W0:Y:S01]  /*0040*/  S2R R3, SR_TID.Y ;  /* 0x0000000000037919 */ /* 0x000e220000002200 */
[----:B------:R-:W2:Y:S01]  /*0050*/  LDCU UR5, c[0x0][0x398] ;  /* 0x00007300ff0577ac */ /* 0x000ea20008000800 */
[----:B-1----:R-:W-:Y:S01]  /*0060*/  ISETP.GE.AND P0, PT, R11, 0x1, PT ;  /* 0x000000010b00780c */ /* 0x002fe20003f06270 */
[----:B0-----:R-:W-:-:S05]  /*0070*/  IMAD R2, R2, UR4, R3 ;  /* 0x0000000402027c24 */ /* 0x001fca000f8e0203 */
[----:B--2---:R-:W-:-:S13]  /*0080*/  ISETP.GE.OR P0, PT, R2, UR5, !P0 ;  /* 0x0000000502007c0c */ /* 0x004fda000c706670 */
[----:B------:R-:W-:Y:S05]  /*0090*/  @P0 EXIT ;  /* 0x000000000000094d */ /* 0x000fea0003800000 */
[----:B------:R-:W0:Y:S01]  /*00a0*/  LDCU UR5, c[0x0][0x39c] ;  /* 0x00007380ff0577ac */ /* 0x000e220008000800 */
[----:B------:R-:W-:Y:S01]  /*00b0*/  IMAD R0, R2, R11, RZ ;  /* 0x0000000b02007224 */ /* 0x000fe200078e02ff */
[----:B------:R-:W1:Y:S01]  /*00c0*/  LDCU.64 UR10, c[0x0][0x358] ;  /* 0x00006b00ff0a77ac */ /* 0x000e620008000a00 */
[----:B0-----:R-:W-:-:S09]  /*00d0*/  UISETP.GE.AND UP0, UPT, UR5, 0x1, UPT ;  /* 0x000000010500788c */ /* 0x001fd2000bf06270 */
[----:B-1----:R-:W-:Y:S05]  /*00e0*/  BRA.U !UP0, `(.L_x_11) ;  /* 0x0000000908807547 */ /* 0x002fea000b800000 */
[----:B------:R-:W0:Y:S01]  /*00f0*/  LDCU.64 UR12, c[0x0][0x380] ;  /* 0x00007000ff0c77ac */ /* 0x000e220008000a00 */
[----:B------:R-:W-:Y:S02]  /*0100*/  IMAD R2, R2, UR5, RZ ;  /* 0x0000000502027c24 */ /* 0x000fe4000f8e02ff */
[----:B------:R-:W-:Y:S01]  /*0110*/  HFMA2 R5, -RZ, RZ, 0, 0 ;  /* 0x00000000ff057431 */ /* 0x000fe200000001ff */
[----:B------:R-:W-:Y:S01]  /*0120*/  SHF.L.U32 R4, R11, 0x3, RZ ;  /* 0x000000030b047819 */ /* 0x000fe200000006ff */
[----:B------:R-:W-:Y:S02]  /*0130*/  ULOP3.LUT UR6, UR5, 0x7ffffff8, URZ, 0xc0, !UPT ;  /* 0x7ffffff805067892 */ /* 0x000fe4000f8ec0ff */
[----:B------:R-:W-:Y:S02]  /*0140*/  ULOP3.LUT UR8, UR5, 0x7, URZ, 0xc0, !UPT ;  /* 0x0000000705087892 */ /* 0x000fe4000f8ec0ff */
[----:B------:R-:W-:Y:S02]  /*0150*/  ULOP3.LUT UR5, UR5, 0x3, URZ, 0xc0, !UPT ;  /* 0x0000000305057892 */ /* 0x000fe4000f8ec0ff */
[----:B------:R-:W-:Y:S01]  /*0160*/  UIADD3 UR7, UPT, UPT, -UR6, URZ, URZ ;  /* 0x000000ff06077290 */ /* 0x000fe2000fffe1ff */
[----:B0-----:R-:W-:-:S04]  /*0170*/  LEA R3, P0, R2, UR12, 0x2 ;  /* 0x0000000c02037c11 */ /* 0x001fc8000f8010ff */
[----:B------:R-:W-:Y:S02]  /*0180*/  IADD3 R3, P1, PT, R3, 0x10, RZ ;  /* 0x0000001003037810 */ /* 0x000fe40007f3e0ff */
[----:B------:R-:W-:-:S04]  /*0190*/  LEA.HI.X R6, R2, UR13, RZ, 0x2, P0 ;  /* 0x0000000d02067c11 */ /* 0x000fc800080f14ff */
[----:B------:R-:W-:-:S07]  /*01a0*/  IADD3.X R6, PT, PT, RZ, R6, RZ, P1, !PT ;  /* 0x00000006ff067210 */ /* 0x000fce0000ffe4ff */
.L_x_17:
[----:B0-----:R-:W0:Y:S01]  /*01b0*/  LDCU UR12, c[0x0][0x39c] ;  /* 0x00007380ff0c77ac */ /* 0x001e220008000800 */
[----:B------:R-:W-:Y:S01]  /*01c0*/  IMAD.MOV.U32 R10, RZ, RZ, RZ ;  /* 0x000000ffff0a7224 */ /* 0x000fe200078e00ff */
[----:B------:R-:W-:Y:S01]  /*01d0*/  UMOV UR4, URZ ;  /* 0x000000ff00047c82 */ /* 0x000fe20008000000 */
[----:B0-----:R-:W-:-:S09]  /*01e0*/  UISETP.GE.U32.AND UP0, UPT, UR12, 0x8, UPT ;  /* 0x000000080c00788c */ /* 0x001fd2000bf06070 */
[----:B------:R-:W-:Y:S05]  /*01f0*/  BRA.U !UP0, `(.L_x_12) ;  /* 0x0000000108f47547 */ /* 0x000fea000b800000 */
[----:B------:R-:W0:Y:S01]  /*0200*/  LDC R8, c[0x0][0x3a0] ;  /* 0x0000e800ff087b82 */ /* 0x000e220000000800 */
[----:B------:R-:W-:Y:S01]  /*0210*/  MOV R10, RZ ;  /* 0x000000ff000a7202 */ /* 0x000fe20000000f00 */
[----:B------:R-:W-:Y:S01]  /*0220*/  IMAD.MOV.U32 R26, RZ, RZ, R6 ;  /* 0x000000ffff1a7224 */ /* 0x000fe200078e0006 */
[----:B------:R-:W-:Y:S01]  /*0230*/  MOV R24, R3 ;  /* 0x0000000300187202 */ /* 0x000fe20000000f00 */
[----:B------:R-:W-:-:S04]  /*0240*/  UMOV UR4, UR7 ;  /* 0x0000000700047c82 */ /* 0x000fc80008000000 */
[----:B------:R-:W1:Y:S01]  /*0250*/  LDC.64 R12, c[0x0][0x388] ;  /* 0x0000e200ff0c7b82 */ /* 0x000e620000000a00 */
[----:B0-----:R-:W-:Y:S01]  /*0260*/  IADD3 R7, PT, PT, R5, R8, RZ ;  /* 0x0000000805077210 */ /* 0x001fe20007ffe0ff */
[C-C-:B------:R-:W-:Y:S01]  /*0270*/  IMAD R11, R8.reuse, 0x3, R5.reuse ;  /* 0x00000003080b7824 */ /* 0x140fe200078e0205 */
[C---:B------:R-:W-:Y:S01]  /*0280*/  LEA R9, R8.reuse, R5, 0x1 ;  /* 0x0000000508097211 */ /* 0x040fe200078e08ff */
[C-C-:B------:R-:W-:Y:S02]  /*0290*/  IMAD R25, R8.reuse, 0x4, R5.reuse ;  /* 0x0000000408197824 */ /* 0x140fe400078e0205 */
[C-C-:B------:R-:W-:Y:S02]  /*02a0*/  IMAD R27, R8.reuse, 0x5, R5.reuse ;  /* 0x00000005081b7824 */ /* 0x140fe400078e0205 */
[C-C-:B------:R-:W-:Y:S02]  /*02b0*/  IMAD R29, R8.reuse, 0x6, R5.reuse ;  /* 0x00000006081d7824 */ /* 0x140fe400078e0205 */
[----:B------:R-:W-:-:S02]  /*02c0*/  IMAD R8, R8, 0x7, R5 ;  /* 0x0000000708087824 */ /* 0x000fc400078e0205 */
[----:B-1----:R-:W-:-:S07]  /*02d0*/  IMAD.WIDE.U32 R16, R5, 0x4, R12 ;  /* 0x0000000405107825 */ /* 0x002fce00078e000c */
.L_x_13:
[----:B------:R-:W-:Y:S01]  /*02e0*/  MOV R14, R24 ;  /* 0x00000018000e7202 */ /* 0x000fe20000000f00 */
[----:B------:R-:W2:Y:S01]  /*02f0*/  LDG.E R20, desc[UR10][R16.64] ;  /* 0x0000000a10147981 */ /* 0x000ea2000c1e1900 */
[----:B------:R-:W-:Y:S01]  /*0300*/  MOV R15, R26 ;  /* 0x0000001a000f7202 */ /* 0x000fe20000000f00 */
[----:B------:R-:W-:-:S04]  /*0310*/  IMAD.WIDE.U32 R18, R7, 0x4, R12 ;  /* 0x0000000407127825 */ /* 0x000fc800078e000c */
[----:B------:R-:W2:Y:S04]  /*0320*/  LDG.E R21, desc[UR10][R14.64+-0x10] ;  /* 0xfffff00a0e157981 */ /* 0x000ea8000c1e1900 */
[----:B------:R0:W3:Y:S04]  /*0330*/  LDG.E R22, desc[UR10][R18.64] ;  /* 0x0000000a12167981 */ /* 0x0000e8000c1e1900 */
[----:B------:R-:W3:Y:S04]  /*0340*/  LDG.E R23, desc[UR10][R14.64+-0xc] ;  /* 0xfffff40a0e177981 */ /* 0x000ee8000c1e1900 */
[----:B------:R-:W4:Y:S01]  /*0350*/  LDG.E R26, desc[UR10][R14.64+-0x8] ;  /* 0xfffff80a0e1a7981 */ /* 0x000f22000c1e1900 */
[----:B0-----:R-:W-:-:S03]  /*0360*/  IMAD.WIDE.U32 R18, R9, 0x4, R12 ;  /* 0x0000000409127825 */ /* 0x001fc600078e000c */
[----:B------:R-:W5:Y:S04]  /*0370*/  LDG.E R28, desc[UR10][R14.64] ;  /* 0x0000000a0e1c7981 */ /* 0x000f68000c1e1900 */
[----:B------:R-:W4:Y:S01]  /*0380*/  LDG.E R24, desc[UR10][R18.64] ;  /* 0x0000000a12187981 */ /* 0x000f22000c1e1900 */
[----:B--2---:R-:W-:Y:S01]  /*0390*/  FFMA R10, R21, R20, R10 ;  /* 0x00000014150a7223 */ /* 0x004fe2000000000a */
[----:B------:R-:W-:-:S06]  /*03a0*/  IMAD.WIDE.U32 R20, R11, 0x4, R12 ;  /* 0x000000040b147825 */ /* 0x000fcc00078e000c */
[----:B------:R-:W2:Y:S01]  /*03b0*/  LDG.E R20, desc[UR10][R20.64] ;  /* 0x0000000a14147981 */ /* 0x000ea2000c1e1900 */
[----:B---3--:R-:W-:Y:S01]  /*03c0*/  FFMA R10, R23, R22, R10 ;  /* 0x00000016170a7223 */ /* 0x008fe2000000000a */
[----:B------:R-:W-:-:S05]  /*03d0*/  IMAD.WIDE.U32 R22, R25, 0x4, R12 ;  /* 0x0000000419167825 */ /* 0x000fca00078e000c */
[----:B------:R0:W5:Y:S04]  /*03e0*/  LDG.E R19, desc[UR10][R22.64] ;  /* 0x0000000a16137981 */ /* 0x000168000c1e1900 */
[----:B------:R-:W2:Y:S01]  /*03f0*/  LDG.E R21, desc[UR10][R14.64+-0x4] ;  /* 0xfffffc0a0e157981 */ /* 0x000ea2000c1e1900 */
[----:B----4-:R-:W-:-:S03]  /*0400*/  FFMA R10, R26, R24, R10 ;  /* 0x000000181a0a7223 */ /* 0x010fc6000000000a */
[----:B------:R-:W3:Y:S01]  /*0410*/  LDG.E R24, desc[UR10][R14.64+0x4] ;  /* 0x0000040a0e187981 */ /* 0x000ee2000c1e1900 */
[----:B0-----:R-:W-:-:S05]  /*0420*/  IMAD.WIDE.U32 R22, R27, 0x4, R12 ;  /* 0x000000041b167825 */ /* 0x001fca00078e000c */
[----:B------:R-:W3:Y:S01]  /*0430*/  LDG.E R26, desc[UR10][R22.64] ;  /* 0x0000000a161a7981 */ /* 0x000ee2000c1e1900 */
[----:B--2---:R-:W-:-:S04]  /*0440*/  FFMA R10, R21, R20, R10 ;  /* 0x00000014150a7223 */ /* 0x004fc8000000000a */
[----:B-----5:R-:W-:Y:S01]  /*0450*/  FFMA R10, R28, R19, R10 ;  /* 0x000000131c0a7223 */ /* 0x020fe2000000000a */
[--C-:B------:R-:W-:Y:S01]  /*0460*/  IMAD.WIDE.U32 R18, R29, 0x4, R12.reuse ;  /* 0x000000041d127825 */ /* 0x100fe200078e000c */
[----:B------:R-:W2:Y:S03]  /*0470*/  LDG.E R28, desc[UR10][R14.64+0x8] ;  /* 0x0000080a0e1c7981 */ /* 0x000ea6000c1e1900 */
[----:B------:R-:W-:Y:S02]  /*0480*/  IMAD.WIDE.U32 R20, R8, 0x4, R12 ;  /* 0x0000000408147825 */ /* 0x000fe400078e000c */
[----:B------:R-:W2:Y:S04]  /*0490*/  LDG.E R18, desc[UR10][R18.64] ;  /* 0x0000000a12127981 */ /* 0x000ea8000c1e1900 */
[----:B------:R-:W4:Y:S04]  /*04a0*/  LDG.E R20, desc[UR10][R20.64] ;  /* 0x0000000a14147981 */ /* 0x000f28000c1e1900 */
[----:B------:R-:W4:Y:S01]  /*04b0*/  LDG.E R19, desc[UR10][R14.64+0xc] ;  /* 0x00000c0a0e137981 */ /* 0x000f22000c1e1900 */
[----:B------:R-:W-:Y:S01]  /*04c0*/  UIADD3 UR4, UPT, UPT, UR4, 0x8, URZ ;  /* 0x0000000804047890 */ /* 0x000fe2000fffe0ff */
[----:B---3--:R-:W-:-:S03]  /*04d0*/  FFMA R10, R24, R26, R10 ;  /* 0x0000001a180a7223 */ /* 0x008fc6000000000a */
[----:B------:R-:W-:Y:S01]  /*04e0*/  UISETP.NE.AND UP0, UPT, UR4, URZ, UPT ;  /* 0x000000ff0400728c */ /* 0x000fe2000bf05270 */
[----:B------:R-:W-:Y:S01]  /*04f0*/  IADD3 R24, P0, PT, R14, 0x20, RZ ;  /* 0x000000200e187810 */ /* 0x000fe20007f1e0ff */
[C---:B------:R-:W-:Y:S01]  /*0500*/  IMAD.IADD R25, R4.reuse, 0x1, R25 ;  /* 0x0000000104197824 */ /* 0x040fe200078e0219 */
[C---:B------:R-:W-:Y:S01]  /*0510*/  IADD3 R7, PT, PT, R4.reuse, R7, RZ ;  /* 0x0000000704077210 */ /* 0x040fe20007ffe0ff */
[C---:B------:R-:W-:Y:S01]  /*0520*/  IMAD.WIDE.U32 R16, R4.reuse, 0x4, R16 ;  /* 0x0000000404107825 */ /* 0x040fe200078e0010 */
[C---:B------:R-:W-:Y:S02]  /*0530*/  IADD3 R9, PT, PT, R4.reuse, R9, RZ ;  /* 0x0000000904097210 */ /* 0x040fe40007ffe0ff */
[C---:B------:R-:W-:Y:S01]  /*0540*/  IADD3 R11, PT, PT, R4.reuse, R11, RZ ;  /* 0x0000000b040b7210 */ /* 0x040fe20007ffe0ff */
[----:B------:R-:W-:Y:S01]  /*0550*/  IMAD.X R26, RZ, RZ, R15, P0 ;  /* 0x000000ffff1a7224 */ /* 0x000fe200000e060f */
[C---:B------:R-:W-:Y:S02]  /*0560*/  IADD3 R27, PT, PT, R4.reuse, R27, RZ ;  /* 0x0000001b041b7210 */ /* 0x040fe40007ffe0ff */
[----:B------:R-:W-:-:S02]  /*0570*/  IADD3 R29, PT, PT, R4, R29, RZ ;  /* 0x0000001d041d7210 */ /* 0x000fc40007ffe0ff */
[----:B------:R-:W-:Y:S01]  /*0580*/  IADD3 R8, PT, PT, R4, R8, RZ ;  /* 0x0000000804087210 */ /* 0x000fe20007ffe0ff */
[----:B--2---:R-:W-:-:S04]  /*0590*/  FFMA R10, R28, R18, R10 ;  /* 0x000000121c0a7223 */ /* 0x004fc8000000000a */
[----:B----4-:R-:W-:Y:S01]  /*05a0*/  FFMA R10, R19, R20, R10 ;  /* 0x00000014130a7223 */ /* 0x010fe2000000000a */
[----:B------:R-:W-:Y:S06]  /*05b0*/  BRA.U UP0, `(.L_x_13) ;  /* 0xfffffffd00487547 */ /* 0x000fec000b83ffff */
[----:B------:R-:W-:-:S05]  /*05c0*/  UMOV UR4, UR6 ;  /* 0x0000000600047c82 */ /* 0x000fca0008000000 */
.L_x_12:
[----:B------:R-:W-:-:S09]  /*05d0*/  UISETP.NE.AND UP0, UPT, UR8, URZ, UPT ;  /* 0x000000ff0800728c */ /* 0x000fd2000bf05270 */
[----:B------:R-:W-:Y:S05]  /*05e0*/  BRA.U !UP0, `(.L_x_14) ;  /* 0x00000005081c7547 */ /* 0x000fea000b800000 */
[----:B------:R-:W-:Y:S02]  /*05f0*/  UIADD3 UR9, UPT, UPT, UR8, -0x1, URZ ;  /* 0xffffffff08097890 */ /* 0x000fe4000fffe0ff */
[----:B------:R-:W-:Y:S02]  /*0600*/  UISETP.NE.AND UP1, UPT, UR5, URZ, UPT ;  /* 0x000000ff0500728c */ /* 0x000fe4000bf25270 */
[----:B------:R-:W-:-:S09]  /*0610*/  UISETP.GE.U32.AND UP0, UPT, UR9, 0x3, UPT ;  /* 0x000000030900788c */ /* 0x000fd2000bf06070 */
[----:B------:R-:W-:Y:S05]  /*0620*/  BRA.U !UP0, `(.L_x_15) ;  /* 0x00000001087c7547 */ /* 0x000fea000b800000 */
[----:B------:R-:W0:Y:S01]  /*0630*/  LDC R22, c[0x0][0x3a0] ;  /* 0x0000e800ff167b82 */ /* 0x000e220000000800 */
[----:B------:R-:W1:Y:S01]  /*0640*/  LDCU.64 UR14, c[0x0][0x380] ;  /* 0x00007000ff0e77ac */ /* 0x000e620008000a00 */
[C---:B------:R-:W-:Y:S01]  /*0650*/  VIADD R7, R2.reuse, UR4 ;  /* 0x0000000402077c36 */ /* 0x040fe20008000000 */
[----:B------:R-:W-:-:S04]  /*0660*/  IADD3 R11, P0, PT, R2, UR4, RZ ;  /* 0x00000004020b7c10 */ /* 0x000fc8000ff1e0ff */
[----:B------:R-:W-:Y:S01]  /*0670*/  IADD3.X R20, PT, PT, RZ, RZ, RZ, P0, !PT ;  /* 0x000000ffff147210 */ /* 0x000fe200007fe4ff */
[----:B------:R-:W2:Y:S08]  /*0680*/  LDC.64 R16, c[0x0][0x380] ;  /* 0x0000e000ff107b82 */ /* 0x000eb00000000a00 */
[----:B------:R-:W3:Y:S01]  /*0690*/  LDC.64 R12, c[0x0][0x388] ;  /* 0x0000e200ff0c7b82 */ /* 0x000ee20000000a00 */
[----:B-1----:R-:W-:Y:S01]  /*06a0*/  LEA R8, P0, R11, UR14, 0x2 ;  /* 0x0000000e0b087c11 */ /* 0x002fe2000f8010ff */
[----:B0-----:R-:W-:-:S05]  /*06b0*/  IMAD R19, R22, UR4, R5 ;  /* 0x0000000416137c24 */ /* 0x001fca000f8e0205 */
[----:B------:R-:W-:Y:S01]  /*06c0*/  IADD3 R9, PT, PT, R19, R22, RZ ;  /* 0x0000001613097210 */ /* 0x000fe20007ffe0ff */
[----:B--2---:R-:W-:-:S03]  /*06d0*/  IMAD.WIDE.U32 R16, R7, 0x4, R16 ;  /* 0x0000000407107825 */ /* 0x004fc600078e0010 */
[----:B------:R-:W-:-:S03]  /*06e0*/  IADD3 R7, PT, PT, R9, R22, RZ ;  /* 0x0000001609077210 */ /* 0x000fc60007ffe0ff */
[----:B------:R-:W2:Y:S01]  /*06f0*/  LDG.E R17, desc[UR10][R16.64] ;  /* 0x0000000a10117981 */ /* 0x000ea2000c1e1900 */
[----:B---3--:R-:W-:-:S04]  /*0700*/  IMAD.WIDE.U32 R18, R19, 0x4, R12 ;  /* 0x0000000413127825 */ /* 0x008fc800078e000c */
[----:B------:R-:W-:Y:S01]  /*0710*/  IMAD.WIDE.U32 R14, R9, 0x4, R12 ;  /* 0x00000004090e7825 */ /* 0x000fe200078e000c */
[----:B------:R-:W-:Y:S01]  /*0720*/  LEA.HI.X R9, R11, UR15, R20, 0x2, P0 ;  /* 0x0000000f0b097c11 */ /* 0x000fe200080f1414 */
[----:B------:R-:W2:Y:S02]  /*0730*/  LDG.E R18, desc[UR10][R18.64] ;  /* 0x0000000a12127981 */ /* 0x000ea4000c1e1900 */
[C---:B------:R-:W-:Y:S02]  /*0740*/  IMAD.WIDE.U32 R20, R7.reuse, 0x4, R12 ;  /* 0x0000000407147825 */ /* 0x040fe400078e000c */
[----:B------:R-:W3:Y:S02]  /*0750*/  LDG.E R14, desc[UR10][R14.64] ;  /* 0x0000000a0e0e7981 */ /* 0x000ee4000c1e1900 */
[----:B------:R-:W-:Y:S02]  /*0760*/  IMAD.IADD R7, R7, 0x1, R22 ;  /* 0x0000000107077824 */ /* 0x000fe400078e0216 */
[----:B------:R-:W3:Y:S02]  /*0770*/  LDG.E R22, desc[UR10][R8.64+0x4] ;  /* 0x0000040a08167981 */ /* 0x000ee4000c1e1900 */
[----:B------:R-:W-:-:S02]  /*0780*/  IMAD.WIDE.U32 R12, R7, 0x4, R12 ;  /* 0x00000004070c7825 */ /* 0x000fc400078e000c */
[----:B------:R-:W4:Y:S04]  /*0790*/  LDG.E R20, desc[UR10][R20.64] ;  /* 0x0000000a14147981 */ /* 0x000f28000c1e1900 */
[----:B------:R-:W4:Y:S04]  /*07a0*/  LDG.E R24, desc[UR10][R8.64+0x8] ;  /* 0x0000080a08187981 */ /* 0x000f28000c1e1900 */
[----:B------:R-:W5:Y:S04]  /*07b0*/  LDG.E R26, desc[UR10][R8.64+0xc] ;  /* 0x00000c0a081a7981 */ /* 0x000f68000c1e1900 */
[----:B------:R-:W5:Y:S01]  /*07c0*/  LDG.E R12, desc[UR10][R12.64] ;  /* 0x0000000a0c0c7981 */ /* 0x000f62000c1e1900 */
[----:B------:R-:W-:Y:S01]  /*07d0*/  UIADD3 UR4, UPT, UPT, UR4, 0x4, URZ ;  /* 0x0000000404047890 */ /* 0x000fe2000fffe0ff */
[----:B--2---:R-:W-:-:S04]  /*07e0*/  FFMA R17, R17, R18, R10 ;  /* 0x0000001211117223 */ /* 0x004fc8000000000a */
[----:B---3--:R-:W-:-:S04]  /*07f0*/  FFMA R17, R22, R14, R17 ;  /* 0x0000000e16117223 */ /* 0x008fc80000000011 */
[----:B----4-:R-:W-:-:S04]  /*0800*/  FFMA R17, R24, R20, R17 ;  /* 0x0000001418117223 */ /* 0x010fc80000000011 */
[----:B-----5:R-:W-:-:S07]  /*0810*/  FFMA R10, R26, R12, R17 ;  /* 0x0000000c1a0a7223 */ /* 0x020fce0000000011 */
.L_x_15:
[----:B------:R-:W-:Y:S05]  /*0820*/  BRA.U !UP1, `(.L_x_14) ;  /* 0x00000001098c7547 */ /* 0x000fea000b800000 */
[----:B------:R-:W-:Y:S02]  /*0830*/  UISETP.NE.AND UP0, UPT, UR5, 0x1, UPT ;  /* 0x000000010500788c */ /* 0x000fe4000bf05270 */
[----:B------:R-:W-:-:S07]  /*0840*/  ULOP3.LUT UP1, URZ, UR12, 0x1, URZ, 0xc0, !UPT ;  /* 0x000000010cff7892 */ /* 0x000fce000f82c0ff */
[----:B------:R-:W-:Y:S05]  /*0850*/  BRA.U !UP0, `(.L_x_16) ;  /* 0x0000000108547547 */ /* 0x000fea000b800000 */
[----:B------:R-:W0:Y:S01]  /*0860*/  LDC R16, c[0x0][0x3a0] ;  /* 0x0000e800ff107b82 */ /* 0x000e220000000800 */
[----:B------:R-:W1:Y:S01]  /*0870*/  LDCU.64 UR12, c[0x0][0x380] ;  /* 0x00007000ff0c77ac */ /* 0x000e620008000a00 */
[C---:B------:R-:W-:Y:S02]  /*0880*/  IADD3 R7, PT, PT, R2.reuse, UR4, RZ ;  /* 0x0000000402077c10 */ /* 0x040fe4000fffe0ff */
[----:B------:R-:W-:-:S04]  /*0890*/  IADD3 R11, P0, PT, R2, UR4, RZ ;  /* 0x00000004020b7c10 */ /* 0x000fc8000ff1e0ff */
[----:B------:R-:W2:Y:S01]  /*08a0*/  LDC.64 R14, c[0x0][0x380] ;  /* 0x0000e000ff0e7b82 */ /* 0x000ea20000000a00 */
[----:B------:R-:W-:-:S07]  /*08b0*/  IADD3.X R18, PT, PT, RZ, RZ, RZ, P0, !PT ;  /* 0x000000ffff127210 */ /* 0x000fce00007fe4ff */
[----:B------:R-:W3:Y:S01]  /*08c0*/  LDC.64 R8, c[0x0][0x388] ;  /* 0x0000e200ff087b82 */ /* 0x000ee20000000a00 */
[----:B-1----:R-:W-:-:S04]  /*08d0*/  LEA R12, P0, R11, UR12, 0x2 ;  /* 0x0000000c0b0c7c11 */ /* 0x002fc8000f8010ff */
[----:B------:R-:W-:Y:S01]  /*08e0*/  LEA.HI.X R13, R11, UR13, R18, 0x2, P0 ;  /* 0x0000000d0b0d7c11 */ /* 0x000fe200080f1412 */
[----:B0-----:R-:W-:-:S05]  /*08f0*/  IMAD R17, R16, UR4, R5 ;  /* 0x0000000410117c24 */ /* 0x001fca000f8e0205 */
[----:B------:R-:W4:Y:S01]  /*0900*/  LDG.E R13, desc[UR10][R12.64+0x4] ;  /* 0x0000040a0c0d7981 */ /* 0x000f22000c1e1900 */
[----:B--2---:R-:W-:Y:S01]  /*0910*/  IMAD.WIDE.U32 R14, R7, 0x4, R14 ;  /* 0x00000004070e7825 */ /* 0x004fe200078e000e */
[----:B------:R-:W-:-:S05]  /*0920*/  IADD3 R7, PT, PT, R17, R16, RZ ;  /* 0x0000001011077210 */ /* 0x000fca0007ffe0ff */
[----:B------:R-:W2:Y:S01]  /*0930*/  LDG.E R15, desc[UR10][R14.64] ;  /* 0x0000000a0e0f7981 */ /* 0x000ea2000c1e1900 */
[----:B---3--:R-:W-:-:S04]  /*0940*/  IMAD.WIDE.U32 R16, R17, 0x4, R8 ;  /* 0x0000000411107825 */ /* 0x008fc800078e0008 */
[----:B------:R-:W-:Y:S02]  /*0950*/  IMAD.WIDE.U32 R8, R7, 0x4, R8 ;  /* 0x0000000407087825 */ /* 0x000fe400078e0008 */
[----:B------:R-:W2:Y:S04]  /*0960*/  LDG.E R16, desc[UR10][R16.64] ;  /* 0x0000000a10107981 */ /* 0x000ea8000c1e1900 */
[----:B------:R-:W4:Y:S01]  /*0970*/  LDG.E R8, desc[UR10][R8.64] ;  /* 0x0000000a08087981 */ /* 0x000f22000c1e1900 */
[----:B------:R-:W-:Y:S01]  /*0980*/  UIADD3 UR4, UPT, UPT, UR4, 0x2, URZ ;  /* 0x0000000204047890 */ /* 0x000fe2000fffe0ff */
[----:B--2---:R-:W-:-:S04]  /*0990*/  FFMA R10, R15, R16, R10 ;  /* 0x000000100f0a7223 */ /* 0x004fc8000000000a */
[----:B----4-:R-:W-:-:S07]  /*09a0*/  FFMA R10, R13, R8, R10 ;  /* 0x000000080d0a7223 */ /* 0x010fce000000000a */
.L_x_16:
[----:B------:R-:W-:Y:S05]  /*09b0*/  BRA.U !UP1, `(.L_x_14) ;  /* 0x0000000109287547 */ /* 0x000fea000b800000 */
[----:B------:R-:W0:Y:S01]  /*09c0*/  LDC R14, c[0x0][0x3a0] ;  /* 0x0000e800ff0e7b82 */ /* 0x000e220000000800 */
[----:B------:R-:W-:-:S07]  /*09d0*/  VIADD R7, R2, UR4 ;  /* 0x0000000402077c36 */ /* 0x000fce0008000000 */
[----:B------:R-:W1:Y:S08]  /*09e0*/  LDC.64 R8, c[0x0][0x380] ;  /* 0x0000e000ff087b82 */ /* 0x000e700000000a00 */
[----:B------:R-:W2:Y:S01]  /*09f0*/  LDC.64 R12, c[0x0][0x388] ;  /* 0x0000e200ff0c7b82 */ /* 0x000ea20000000a00 */
[----:B0-----:R-:W-:Y:S02]  /*0a00*/  IMAD R11, R14, UR4, R5 ;  /* 0x000000040e0b7c24 */ /* 0x001fe4000f8e0205 */
[----:B-1----:R-:W-:-:S06]  /*0a10*/  IMAD.WIDE.U32 R8, R7, 0x4, R8 ;  /* 0x0000000407087825 */ /* 0x002fcc00078e0008 */
[----:B------:R-:W3:Y:S01]  /*0a20*/  LDG.E R9, desc[UR10][R8.64] ;  /* 0x0000000a08097981 */ /* 0x000ee2000c1e1900 */
[----:B--2---:R-:W-:-:S06]  /*0a30*/  IMAD.WIDE.U32 R12, R11, 0x4, R12 ;  /* 0x000000040b0c7825 */ /* 0x004fcc00078e000c */
[----:B------:R-:W3:Y:S02]  /*0a40*/  LDG.E R12, desc[UR10][R12.64] ;  /* 0x0000000a0c0c7981 */ /* 0x000ee4000c1e1900 */
[----:B---3--:R-:W-:-:S07]  /*0a50*/  FFMA R10, R9, R12, R10 ;  /* 0x0000000c090a7223 */ /* 0x008fce000000000a */
.L_x_14:
[----:B------:R-:W0:Y:S01]  /*0a60*/  LDCU UR4, c[0x0][0x3a0] ;  /* 0x00007400ff0477ac */ /* 0x000e220008000800 */
[----:B------:R-:W1:Y:S01]  /*0a70*/  LDC.64 R8, c[0x0][0x390] ;  /* 0x0000e400ff087b82 */ /* 0x000e620000000a00 */
[----:B------:R-:W-:Y:S02]  /*0a80*/  IADD3 R7, PT, PT, R0, R5, RZ ;  /* 0x0000000500077210 */ /* 0x000fe40007ffe0ff */
[----:B------:R-:W-:-:S04]  /*0a90*/  IADD3 R5, PT, PT, R5, 0x1, RZ ;  /* 0x0000000105057810 */ /* 0x000fc80007ffe0ff */
[----:B0-----:R-:W-:Y:S01]  /*0aa0*/  ISETP.NE.AND P0, PT, R5, UR4, PT ;  /* 0x0000000405007c0c */ /* 0x001fe2000bf05270 */
[----:B-1----:R-:W-:-:S05]  /*0ab0*/  IMAD.WIDE.U32 R8, R7, 0x4, R8 ;  /* 0x0000000407087825 */ /* 0x002fca00078e0008 */
[----:B------:R0:W-:Y:S07]  /*0ac0*/  STG.E desc[UR10][R8.64], R10 ;  /* 0x0000000a08007986 */ /* 0x0001ee000c10190a */
[----:B------:R-:W-:Y:S05]  /*0ad0*/  @!P0 EXIT ;  /* 0x000000000000894d */ /* 0x000fea0003800000 */
[----:B------:R-:W-:Y:S05]  /*0ae0*/  BRA `(.L_x_17) ;  /* 0xfffffff400b07947 */ /* 0x000fea000383ffff */
.L_x_11:
        /* <DEDUP_REMOVED lines=8> */
.L_x_19:
[----:B-1----:R-:W-:Y:S01]  /*0b70*/  VIADD R5, R0, UR4 ;  /* 0x0000000400057c36 */ /* 0x002fe20008000000 */
[----:B------:R-:W-:-:S03]  /*0b80*/  UIADD3 UR4, UPT, UPT, UR4, 0x8, URZ ;  /* 0x0000000804047890 */ /* 0x000fc6000fffe0ff */
[----:B0-----:R-:W-:-:S03]  /*0b90*/  IMAD.WIDE.U32 R4, R5, 0x4, R6 ;  /* 0x0000000405047825 */ /* 0x001fc600078e0006 */
[----:B------:R-:W-:Y:S02]  /*0ba0*/  ISETP.NE.AND P1, PT, R3, UR4, PT ;  /* 0x0000000403007c0c */ /* 0x000fe4000bf25270 */
[----:B------:R1:W-:Y:S04]  /*0bb0*/  STG.E desc[UR10][R4.64], RZ ;  /* 0x000000ff04007986 */ /* 0x0003e8000c10190a */
[----:B------:R1:W-:Y:S04]  /*0bc0*/  STG.E desc[UR10][R4.64+0x4], RZ ;  /* 0x000004ff04007986 */ /* 0x0003e8000c10190a */
[----:B------:R1:W-:Y:S04]  /*0bd0*/  STG.E desc[UR10][R4.64+0x8], RZ ;  /* 0x000008ff04007986 */ /* 0x0003e8000c10190a */
[----:B------:R1:W-:Y:S04]  /*0be0*/  STG.E desc[UR10][R4.64+0xc], RZ ;  /* 0x00000cff04007986 */ /* 0x0003e8000c10190a */
[----:B------:R1:W-:Y:S04]  /*0bf0*/  STG.E desc[UR10][R4.64+0x10], RZ ;  /* 0x000010ff04007986 */ /* 0x0003e8000c10190a */
[----:B------:R1:W-:Y:S04]  /*0c00*/  STG.E desc[UR10][R4.64+0x14], RZ ;  /* 0x000014ff04007986 */ /* 0x0003e8000c10190a */
[----:B------:R1:W-:Y:S04]  /*0c10*/  STG.E desc[UR10][R4.64+0x18], RZ ;  /* 0x000018ff04007986 */ /* 0x0003e8000c10190a */
[----:B------:R1:W-:Y:S01]  /*0c20*/  STG.E desc[UR10][R4.64+0x1c], RZ ;  /* 0x00001cff04007986 */ /* 0x0003e2000c10190a */
[----:B------:R-:W-:Y:S05]  /*0c30*/  @P1 BRA `(.L_x_19) ;  /* 0xfffffffc00cc1947 */ /* 0x000fea000383ffff */
.L_x_18:
[----:B------:R-:W-:Y:S05]  /*0c40*/  @!P0 EXIT ;  /* 0x000000000000894d */ /* 0x000fea0003800000 */
[----:B------:R-:W-:Y:S02]  /*0c50*/  ISETP.GE.U32.AND P1, PT, R2, 0x4, PT ;  /* 0x000000040200780c */ /* 0x000fe40003f26070 */
[----:B------:R-:W-:-:S04]  /*0c60*/  LOP3.LUT R8, R11, 0x3, RZ, 0xc0, !PT ;  /* 0x000000030b087812 */ /* 0x000fc800078ec0ff */
[----:B------:R-:W-:-:S07]  /*0c70*/  ISETP.NE.AND P0, PT, R8, RZ, PT ;  /* 0x000000ff0800720c */ /* 0x000fce0003f05270 */
[----:B------:R-:W-:Y:S06]  /*0c80*/  @!P1 BRA `(.L_x_20) ;  /* 0x0000000000349947 */ /* 0x000fec0003800000 */
[----:B-1----:R-:W0:Y:S01]  /*0c90*/  LDC.64 R4, c[0x0][0x390] ;  /* 0x0000e400ff047b82 */ /* 0x002e220000000a00 */
[----:B------:R-:W1:Y:S01]  /*0ca0*/  LDCU.64 UR4, c[0x0][0x390] ;  /* 0x00007200ff0477ac */ /* 0x000e620008000a00 */
[CC--:B------:R-:W-:Y:S02]  /*0cb0*/  IADD3 R2, P1, PT, R0.reuse, R3.reuse, RZ ;  /* 0x0000000300027210 */ /* 0x0c0fe40007f3e0ff */
[----:B------:R-:W-:Y:S02]  /*0cc0*/  IADD3 R7, PT, PT, R0, R3, RZ ;  /* 0x0000000300077210 */ /* 0x000fe40007ffe0ff */
[----:B------:R-:W-:Y:S02]  /*0cd0*/  IADD3.X R9, PT, PT, RZ, RZ, RZ, P1, !PT ;  /* 0x000000ffff097210 */ /* 0x000fe40000ffe4ff */
[----:B------:R-:W-:Y:S02]  /*0ce0*/  IADD3 R3, PT, PT, R3, 0x4, RZ ;  /* 0x0000000403037810 */ /* 0x000fe40007ffe0ff */
[----:B-1----:R-:W-:Y:S01]  /*0cf0*/  LEA R6, P1, R2, UR4, 0x2 ;  /* 0x0000000402067c11 */ /* 0x002fe2000f8210ff */
[----:B0-----:R-:W-:-:S03]  /*0d00*/  IMAD.WIDE.U32 R4, R7, 0x4, R4 ;  /* 0x0000000407047825 */ /* 0x001fc600078e0004 */
[----:B------:R-:W-:Y:S02]  /*0d10*/  LEA.HI.X R7, R2, UR5, R9, 0x2, P1 ;  /* 0x0000000502077c11 */ /* 0x000fe400088f1409 */
[----:B------:R0:W-:Y:S04]  /*0d20*/  STG.E desc[UR10][R4.64], RZ ;  /* 0x000000ff04007986 */ /* 0x0001e8000c10190a */
[----:B------:R0:W-:Y:S04]  /*0d30*/  STG.E desc[UR10][R6.64+0x4], RZ ;  /* 0x000004ff06007986 */ /* 0x0001e8000c10190a */
[----:B------:R0:W-:Y:S04]  /*0d40*/  STG.E desc[UR10][R6.64+0x8], RZ ;  /* 0x000008ff06007986 */ /* 0x0001e8000c10190a */
[----:B------:R0:W-:Y:S02]  /*0d50*/  STG.E desc[UR10][R6.64+0xc], RZ ;  /* 0x00000cff06007986 */ /* 0x0001e4000c10190a */
.L_x_20:
[----:B------:R-:W-:Y:S05]  /*0d60*/  @!P0 EXIT ;  /* 0x000000000000894d */ /* 0x000fea0003800000 */
[----:B------:R-:W-:Y:S02]  /*0d70*/  ISETP.NE.AND P1, PT, R8, 0x1, PT ;  /* 0x000000010800780c */ /* 0x000fe40003f25270 */
[----:B------:R-:W-:-:S04]  /*0d80*/  LOP3.LUT R2, R11, 0x1, RZ, 0xc0, !PT ;  /* 0x000000010b027812 */ /* 0x000fc800078ec0ff */
[----:B------:R-:W-:-:S07]  /*0d90*/  ISETP.NE.U32.AND P0, PT, R2, 0x1, PT ;  /* 0x000000010200780c */ /* 0x000fce0003f05070 */
[----:B------:R-:W-:Y:S06]  /*0da0*/  @!P1 BRA `(.L_x_21) ;  /* 0x00000000002c9947 */ /* 0x000fec0003800000 */
[----:B01----:R-:W0:Y:S01]  /*0db0*/  LDC.64 R4, c[0x0][0x390] ;  /* 0x0000e400ff047b82 */ /* 0x003e220000000a00 */
[----:B------:R-:W1:Y:S01]  /*0dc0*/  LDCU.64 UR4, c[0x0][0x390] ;  /* 0x00007200ff0477ac */ /* 0x000e620008000a00 */
[C---:B------:R-:W-:Y:S01]  /*0dd0*/  IADD3 R2, P1, PT, R0.reuse, R3, RZ ;  /* 0x0000000300027210 */ /* 0x040fe20007f3e0ff */
[----:B------:R-:W-:Y:S01]  /*0de0*/  IMAD.IADD R7, R0, 0x1, R3 ;  /* 0x0000000100077824 */ /* 0x000fe200078e0203 */
[----:B------:R-:W-:Y:S02]  /*0df0*/  IADD3 R3, PT, PT, R3, 0x2, RZ ;  /* 0x0000000203037810 */ /* 0x000fe40007ffe0ff */
[----:B------:R-:W-:Y:S02]  /*0e00*/  IADD3.X R9, PT, PT, RZ, RZ, RZ, P1, !PT ;  /* 0x000000ffff097210 */ /* 0x000fe40000ffe4ff */
[----:B-1----:R-:W-:Y:S01]  /*0e10*/  LEA R6, P1, R2, UR4, 0x2 ;  /* 0x0000000402067c11 */ /* 0x002fe2000f8210ff */
[----:B0-----:R-:W-:-:S03]  /*0e20*/  IMAD.WIDE.U32 R4, R7, 0x4, R4 ;  /* 0x0000000407047825 */ /* 0x001fc600078e0004 */
[----:B------:R-:W-:Y:S02]  /*0e30*/  LEA.HI.X R7, R2, UR5, R9, 0x2, P1 ;  /* 0x0000000502077c11 */ /* 0x000fe400088f1409 */
[----:B------:R2:W-:Y:S04]  /*0e40*/  STG.E desc[UR10][R4.64], RZ ;  /* 0x000000ff04007986 */ /* 0x0005e8000c10190a */
[----:B------:R2:W-:Y:S03]  /*0e50*/  STG.E desc[UR10][R6.64+0x4], RZ ;  /* 0x000004ff06007986 */ /* 0x0005e6000c10190a */
.L_x_21:
[----:B------:R-:W-:Y:S05]  /*0e60*/  @P0 EXIT ;  /* 0x000000000000094d */ /* 0x000fea0003800000 */
[----:B012---:R-:W0:Y:S01]  /*0e70*/  LDC.64 R4, c[0x0][0x390] ;  /* 0x0000e400ff047b82 */ /* 0x007e220000000a00 */
[----:B------:R-:W-:-:S05]  /*0e80*/  IADD3 R3, PT, PT, R0, R3, RZ ;  /* 0x0000000300037210 */ /* 0x000fca0007ffe0ff */
[----:B0-----:R-:W-:-:S05]  /*0e90*/  IMAD.WIDE.U32 R2, R3, 0x4, R4 ;  /* 0x0000000403027825 */ /* 0x001fca00078e0004 */
[----:B------:R-:W-:Y:S01]  /*0ea0*/  STG.E desc[UR10][R2.64], RZ ;  /* 0x000000ff02007986 */ /* 0x000fe2000c10190a */
[----:B------:R-:W-:Y:S05]  /*0eb0*/  EXIT ;  /* 0x000000000000794d */ /* 0x000fea0003800000 */
.L_x_22:
        /* <DEDUP_REMOVED lines=12> */
.L_x_29:


//--------------------- .text._Z23threadToElementMMKernelPfS_S_iii --------------------------
	.section	.text._Z23threadToElementMMKernelPfS_S_iii,"ax",@progbits
	.align	128
        .global         _Z23threadToElementMMKernelPfS_S_iii
        .type           _Z23threadToElementMMKernelPfS_S_iii,@function
        .size           _Z23threadToElementMMKernelPfS_S_iii,(.L_x_30 - _Z23threadToElementMMKernelPfS_S_iii)
        .other          _Z23threadToElementMMKernelPfS_S_iii,@"STO_CUDA_ENTRY STV_DEFAULT"
_Z23threadToElementMMKernelPfS_S_iii:
.text._Z23threadToElementMMKernelPfS_S_iii:
[----:B------:R-:W-:Y:S01]  /*0000*/  LDC R1, c[0x0][0x37c] ;  /* 0x0000df00ff017b82 */ /* 0x000fe20000000800 */
[----:B------:R-:W0:Y:S07]  /*0010*/  S2R R0, SR_CTAID.X ;  /* 0x0000000000007919 */ /* 0x000e2e0000002500 */
[----:B------:R-:W1:Y:S01]  /*0020*/  LDC R17, c[0x0][0x3a0] ;  /* 0x0000e800ff117b82 */ /* 0x000e620000000800 */
[----:B------:R-:W0:Y:S01]  /*0030*/  LDCU UR4, c[0x0][0x360] ;  /* 0x00006c00ff0477ac */ /* 0x000e220008000800 */
[----:B------:R-:W0:Y:S01]  /*0040*/  S2R R3, SR_TID.X ;  /* 0x0000000000037919 */ /* 0x000e220000002100 */
[----:B------:R-:W2:Y:S01]  /*0050*/  LDCU UR5, c[0x0][0x364] ;  /* 0x00006c80ff0577ac */ /* 0x000ea20008000800 */
[----:B------:R-:W2:Y:S01]  /*0060*/  S2R R16, SR_CTAID.Y ;  /* 0x0000000000107919 */ /* 0x000ea20000002600 */
[----:B------:R-:W3:Y:S01]  /*0070*/  LDCU UR6, c[0x0][0x398] ;  /* 0x00007300ff0677ac */ /* 0x000ee20008000800 */
[----:B------:R-:W2:Y:S01]  /*0080*/  S2R R5, SR_TID.Y ;  /* 0x0000000000057919 */ /* 0x000ea20000002200 */
[----:B0-----:R-:W-:-:S05]  /*0090*/  IMAD R0, R0, UR4, R3 ;  /* 0x0000000400007c24 */ /* 0x001fca000f8e0203 */
[----:B-1----:R-:W-:Y:S01]  /*00a0*/  ISETP.GE.AND P0, PT, R0, R17, PT ;  /* 0x000000110000720c */ /* 0x002fe20003f06270 */
[----:B--2---:R-:W-:-:S05]  /*00b0*/  IMAD R16, R16, UR5, R5 ;  /* 0x0000000510107c24 */ /* 0x004fca000f8e0205 */
[----:B---3--:R-:W-:-:S13]  /*00c0*/  ISETP.GE.OR P0, PT, R16, UR6, P0 ;  /* 0x0000000610007c0c */ /* 0x008fda0008706670 */
[----:B------:R-:W-:Y:S05]  /*00d0*/  @P0 EXIT ;  /* 0x000000000000094d */ /* 0x000fea0003800000 */
[----:B------:R-:W0:Y:S01]  /*00e0*/  LDC R19, c[0x0][0x39c] ;  /* 0x0000e700ff137b82 */ /* 0x000e220000000800 */
[----:B------:R-:W1:Y:S01]  /*00f0*/  LDCU.64 UR4, c[0x0][0x358] ;  /* 0x00006b00ff0477ac */ /* 0x000e620008000a00 */
[----:B------:R-:W-:Y:S01]  /*0100*/  HFMA2 R24, -RZ, RZ, 0, 0 ;  /* 0x00000000ff187431 */ /* 0x000fe200000001ff */
[----:B0-----:R-:W-:-:S13]  /*0110*/  ISETP.GE.AND P0, PT, R19, 0x1, PT ;  /* 0x000000011300780c */ /* 0x001fda0003f06270 */
[----:B-1----:R-:W-:Y:S05]  /*0120*/  @!P0 BRA `(.L_x_23) ;  /* 0x0000000400e08947 */ /* 0x002fea0003800000 */
[C---:B------:R-:W-:Y:S01]  /*0130*/  ISETP.GE.U32.AND P1, PT, R19.reuse, 0x8, PT ;  /* 0x000000081300780c */ /* 0x040fe20003f26070 */
[----:B------:R-:W-:Y:S01]  /*0140*/  IMAD R20, R16, R19, RZ ;  /* 0x0000001310147224 */ /* 0x000fe200078e02ff */
[----:B------:R-:W-:Y:S02]  /*0150*/  LOP3.LUT R27, R19, 0x7, RZ, 0xc0, !PT ;  /* 0x00000007131b7812 */ /* 0x000fe400078ec0ff */
[----:B------:R-:W-:Y:S02]  /*0160*/  MOV R24, RZ ;  /* 0x000000ff00187202 */ /* 0x000fe40000000f00 */
[----:B------:R-:W-:Y:S02]  /*0170*/  ISETP.NE.AND P0, PT, R27, RZ, PT ;  /* 0x000000ff1b00720c */ /* 0x000fe40003f05270 */
[----:B------:R-:W-:-:S05]  /*0180*/  MOV R21, RZ ;  /* 0x000000ff00157202 */ /* 0x000fca0000000f00 */
[----:B------:R-:W-:Y:S06]  /*0190*/  @!P1 BRA `(.L_x_24) ;  /* 0x0000000000c49947 */ /* 0x000fec0003800000 */
[----:B------:R-:W0:Y:S01]  /*01a0*/  LDC.64 R2, c[0x0][0x380] ;  /* 0x0000e000ff027b82 */ /* 0x000e220000000a00 */
[----:B------:R-:W-:Y:S02]  /*01b0*/  LOP3.LUT R21, R19, 0x7ffffff8, RZ, 0xc0, !PT ;  /* 0x7ffffff813157812 */ /* 0x000fe400078ec0ff */
[----:B------:R-:W-:Y:S02]  /*01c0*/  MOV R24, RZ ;  /* 0x000000ff00187202 */ /* 0x000fe40000000f00 */
[----:B------:R-:W-:Y:S02]  /*01d0*/  MOV R18, R0 ;  /* 0x0000000000127202 */ /* 0x000fe40000000f00 */
[----:B------:R-:W-:Y:S01]  /*01e0*/  IADD3 R22, PT, PT, -R21, RZ, RZ ;  /* 0x000000ff15167210 */ /* 0x000fe20007ffe1ff */
[----:B0-----:R-:W-:-:S03]  /*01f0*/  IMAD.WIDE.U32 R2, R20, 0x4, R2 ;  /* 0x0000000414027825 */ /* 0x001fc600078e0002 */
[----:B------:R-:W-:-:S04]  /*0200*/  IADD3 R4, P1, PT, R2, 0x10, RZ ;  /* 0x0000001002047810 */ /* 0x000fc80007f3e0ff */
[----:B------:R-:W-:-:S09]  /*0210*/  IADD3.X R5, PT, PT, RZ, R3, RZ, P1, !PT ;  /* 0x00000003ff057210 */ /* 0x000fd20000ffe4ff */
.L_x_25:
[----:B------:R-:W0:Y:S01]  /*0220*/  LDC.64 R14, c[0x0][0x388] ;  /* 0x0000e200ff0e7b82 */ /* 0x000e220000000a00 */
[----:B------:R-:W-:Y:S02]  /*0230*/  MOV R2, R4 ;  /* 0x0000000400027202 */ /* 0x000fe40000000f00 */
[----:B------:R-:W-:-:S05]  /*0240*/  MOV R3, R5 ;  /* 0x0000000500037202 */ /* 0x000fca0000000f00 */
[----:B------:R-:W2:Y:S04]  /*0250*/  LDG.E R25, desc[UR4][R2.64+-0x10] ;  /* 0xfffff00402197981 */ /* 0x000ea8000c1e1900 */
[----:B------:R-:W3:Y:S04]  /*0260*/  LDG.E R23, desc[UR4][R2.64+-0xc] ;  /* 0xfffff40402177981 */ /* 0x000ee8000c1e1900 */
[----:B------:R-:W4:Y:S04]  /*0270*/  LDG.E R29, desc[UR4][R2.64+-0x8] ;  /* 0xfffff804021d7981 */ /* 0x000f28000c1e1900 */
[----:B------:R-:W5:Y:S01]  /*0280*/  LDG.E R28, desc[UR4][R2.64+-0x4] ;  /* 0xfffffc04021c7981 */ /* 0x000f62000c1e1900 */
[----:B0-----:R-:W-:-:S05]  /*0290*/  IMAD.WIDE R14, R18, 0x4, R14 ;  /* 0x00000004120e7825 */ /* 0x001fca00078e020e */
[----:B------:R0:W2:Y:S01]  /*02a0*/  LDG.E R26, desc[UR4][R14.64] ;  /* 0x000000040e1a7981 */ /* 0x0000a2000c1e1900 */
[----:B------:R-:W-:-:S04]  /*02b0*/  IMAD.WIDE R12, R17, 0x4, R14 ;  /* 0x00000004110c7825 */ /* 0x000fc800078e020e */
[C---:B------:R-:W-:Y:S02]  /*02c0*/  IMAD.WIDE R4, R17.reuse, 0x4, R12 ;  /* 0x0000000411047825 */ /* 0x040fe400078e020c */
[----:B------:R-:W3:Y:S02]  /*02d0*/  LDG.E R12, desc[UR4][R12.64] ;  /* 0x000000040c0c7981 */ /* 0x000ee4000c1e1900 */
[C---:B------:R-:W-:Y:S02]  /*02e0*/  IMAD.WIDE R8, R17.reuse, 0x4, R4 ;  /* 0x0000000411087825 */ /* 0x040fe400078e0204 */
[----:B------:R-:W4:Y:S02]  /*02f0*/  LDG.E R4, desc[UR4][R4.64] ;  /* 0x0000000404047981 */ /* 0x000f24000c1e1900 */
[C---:B------:R-:W-:Y:S02]  /*0300*/  IMAD.WIDE R6, R17.reuse, 0x4, R8 ;  /* 0x0000000411067825 */ /* 0x040fe400078e0208 */
[----:B------:R-:W5:Y:S02]  /*0310*/  LDG.E R8, desc[UR4][R8.64] ;  /* 0x0000000408087981 */ /* 0x000f64000c1e1900 */
[----:B------:R-:W-:-:S02]  /*0320*/  IMAD.WIDE R10, R17, 0x4, R6 ;  /* 0x00000004110a7825 */ /* 0x000fc400078e0206 */
[----:B------:R-:W5:Y:S04]  /*0330*/  LDG.E R5, desc[UR4][R2.64] ;  /* 0x0000000402057981 */ /* 0x000f68000c1e1900 */
[----:B------:R-:W5:Y:S01]  /*0340*/  LDG.E R6, desc[UR4][R6.64] ;  /* 0x0000000406067981 */ /* 0x000f62000c1e1900 */
[----:B0-----:R-:W-:-:S03]  /*0350*/  IMAD.WIDE R14, R17, 0x4, R10 ;  /* 0x00000004110e7825 */ /* 0x001fc600078e020a */
[----:B------:R-:W5:Y:S04]  /*0360*/  LDG.E R10, desc[UR4][R10.64] ;  /* 0x000000040a0a7981 */ /* 0x000f68000c1e1900 */
[----:B------:R-:W5:Y:S04]  /*0370*/  LDG.E R13, desc[UR4][R14.64] ;  /* 0x000000040e0d7981 */ /* 0x000f68000c1e1900 */
[----:B------:R-:W5:Y:S04]  /*0380*/  LDG.E R7, desc[UR4][R2.64+0x4] ;  /* 0x0000040402077981 */ /* 0x000f68000c1e1900 */
[----:B------:R-:W5:Y:S01]  /*0390*/  LDG.E R9, desc[UR4][R2.64+0xc] ;  /* 0x00000c0402097981 */ /* 0x000f62000c1e1900 */
[----:B--2---:R-:W-:Y:S01]  /*03a0*/  FFMA R26, R25, R26, R24 ;  /* 0x0000001a191a7223 */ /* 0x004fe20000000018 */
[----:B------:R-:W-:-:S02]  /*03b0*/  IMAD.WIDE R24, R17, 0x4, R14 ;  /* 0x0000000411187825 */ /* 0x000fc400078e020e */
[----:B------:R-:W2:Y:S04]  /*03c0*/  LDG.E R14, desc[UR4][R2.64+0x8] ;  /* 0x00000804020e7981 */ /* 0x000ea8000c1e1900 */
[----:B------:R-:W2:Y:S01]  /*03d0*/  LDG.E R24, desc[UR4][R24.64] ;  /* 0x0000000418187981 */ /* 0x000ea2000c1e1900 */
[----:B---3--:R-:W-:Y:S01]  /*03e0*/  FFMA R12, R23, R12, R26 ;  /* 0x0000000c170c7223 */ /* 0x008fe2000000001a */
[----:B------:R-:W-:-:S03]  /*03f0*/  IADD3 R22, PT, PT, R22, 0x8, RZ ;  /* 0x0000000816167810 */ /* 0x000fc60007ffe0ff */
[----:B----4-:R-:W-:Y:S01]  /*0400*/  FFMA R29, R29, R4, R12 ;  /* 0x000000041d1d7223 */ /* 0x010fe2000000000c */
[----:B------:R-:W-:-:S03]  /*0410*/  ISETP.NE.AND P1, PT, R22, RZ, PT ;  /* 0x000000ff1600720c */ /* 0x000fc60003f25270 */
[----:B-----5:R-:W-:Y:S01]  /*0420*/  FFMA R8, R28, R8, R29 ;  /* 0x000000081c087223 */ /* 0x020fe2000000001d */
[----:B------:R-:W-:-:S03]  /*0430*/  IADD3 R4, P2, PT, R2, 0x20, RZ ;  /* 0x0000002002047810 */ /* 0x000fc60007f5e0ff */
[----:B------:R-:W-:Y:S01]  /*0440*/  FFMA R6, R5, R6, R8 ;  /* 0x0000000605067223 */ /* 0x000fe20000000008 */
[----:B------:R-:W-:Y:S02]  /*0450*/  IADD3.X R5, PT, PT, RZ, R3, RZ, P2, !PT ;  /* 0x00000003ff057210 */ /* 0x000fe400017fe4ff */
[----:B------:R-:W-:Y:S01]  /*0460*/  LEA R18, R17, R18, 0x3 ;  /* 0x0000001211127211 */ /* 0x000fe200078e18ff */
[----:B------:R-:W-:-:S04]  /*0470*/  FFMA R7, R7, R10, R6 ;  /* 0x0000000a07077223 */ /* 0x000fc80000000006 */
[----:B--2---:R-:W-:-:S04]  /*0480*/  FFMA R14, R14, R13, R7 ;  /* 0x0000000d0e0e7223 */ /* 0x004fc80000000007 */
[----:B------:R-:W-:Y:S01]  /*0490*/  FFMA R24, R9, R24, R14 ;  /* 0x0000001809187223 */ /* 0x000fe2000000000e */
[----:B------:R-:W-:Y:S06]  /*04a0*/  @P1 BRA `(.L_x_25) ;  /* 0xfffffffc005c1947 */ /* 0x000fec000383ffff */
.L_x_24:
[----:B------:R-:W-:Y:S05]  /*04b0*/  @!P0 BRA `(.L_x_23) ;  /* 0x0000000000fc8947 */ /* 0x000fea0003800000 */
[----:B------:R-:W-:Y:S02]  /*04c0*/  ISETP.GE.U32.AND P1, PT, R27, 0x4, PT ;  /* 0x000000041b00780c */ /* 0x000fe40003f26070 */
[----:B------:R-:W-:-:S04]  /*04d0*/  LOP3.LUT R14, R19, 0x3, RZ, 0xc0, !PT ;  /* 0x00000003130e7812 */ /* 0x000fc800078ec0ff */
[----:B------:R-:W-:-:S07]  /*04e0*/  ISETP.NE.AND P0, PT, R14, RZ, PT ;  /* 0x000000ff0e00720c */ /* 0x000fce0003f05270 */
[----:B------:R-:W-:Y:S06]  /*04f0*/  @!P1 BRA `(.L_x_26) ;  /* 0x00000000006c9947 */ /* 0x000fec0003800000 */
[----:B------:R-:W0:Y:S01]  /*0500*/  LDC.64 R4, c[0x0][0x388] ;  /* 0x0000e200ff047b82 */ /* 0x000e220000000a00 */
[----:B------:R-:W1:Y:S01]  /*0510*/  LDCU.64 UR6, c[0x0][0x380] ;  /* 0x00007000ff0677ac */ /* 0x000e620008000a00 */
[----:B------:R-:W-:Y:S01]  /*0520*/  IMAD R7, R21, R17, R0 ;  /* 0x0000001115077224 */ /* 0x000fe200078e0200 */
[CC--:B------:R-:W-:Y:S02]  /*0530*/  IADD3 R3, PT, PT, R20.reuse, R21.reuse, RZ ;  /* 0x0000001514037210 */ /* 0x0c0fe40007ffe0ff */
[----:B------:R-:W-:-:S03]  /*0540*/  IADD3 R8, P1, PT, R20, R21, RZ ;  /* 0x0000001514087210 */ /* 0x000fc60007f3e0ff */
[----:B------:R-:W2:Y:S01]  /*0550*/  LDC.64 R12, c[0x0][0x380] ;  /* 0x0000e000ff0c7b82 */ /* 0x000ea20000000a00 */
[----:B0-----:R-:W-:-:S04]  /*0560*/  IMAD.WIDE R4, R7, 0x4, R4 ;  /* 0x0000000407047825 */ /* 0x001fc800078e0204 */
[----:B------:R-:W-:Y:S02]  /*0570*/  IMAD.WIDE R6, R17, 0x4, R4 ;  /* 0x0000000411067825 */ /* 0x000fe400078e0204 */
[----:B------:R-:W3:Y:S02]  /*0580*/  LDG.E R4, desc[UR4][R4.64] ;  /* 0x0000000404047981 */ /* 0x000ee4000c1e1900 */
[----:B--2---:R-:W-:Y:S01]  /*0590*/  IMAD.WIDE.U32 R12, R3, 0x4, R12 ;  /* 0x00000004030c7825 */ /* 0x004fe200078e000c */
[----:B------:R-:W-:Y:S02]  /*05a0*/  IADD3.X R3, PT, PT, RZ, RZ, RZ, P1, !PT ;  /* 0x000000ffff037210 */ /* 0x000fe40000ffe4ff */
[----:B-1----:R-:W-:-:S03]  /*05b0*/  LEA R2, P1, R8, UR6, 0x2 ;  /* 0x0000000608027c11 */ /* 0x002fc6000f8210ff */
[----:B------:R-:W3:Y:S01]  /*05c0*/  LDG.E R13, desc[UR4][R12.64] ;  /* 0x000000040c0d7981 */ /* 0x000ee2000c1e1900 */
[----:B------:R-:W-:Y:S01]  /*05d0*/  LEA.HI.X R3, R8, UR7, R3, 0x2, P1 ;  /* 0x0000000708037c11 */ /* 0x000fe200088f1403 */
[C---:B------:R-:W-:Y:S02]  /*05e0*/  IMAD.WIDE R8, R17.reuse, 0x4, R6 ;  /* 0x0000000411087825 */ /* 0x040fe400078e0206 */
[----:B------:R-:W2:Y:S04]  /*05f0*/  LDG.E R6, desc[UR4][R6.64] ;  /* 0x0000000406067981 */ /* 0x000ea8000c1e1900 */
[----:B------:R-:W2:Y:S01]  /*0600*/  LDG.E R15, desc[UR4][R2.64+0x4] ;  /* 0x00000404020f7981 */ /* 0x000ea2000c1e1900 */
[----:B------:R-:W-:-:S03]  /*0610*/  IMAD.WIDE R10, R17, 0x4, R8 ;  /* 0x00000004110a7825 */ /* 0x000fc600078e0208 */
[----:B------:R-:W4:Y:S04]  /*0620*/  LDG.E R22, desc[UR4][R8.64] ;  /* 0x0000000408167981 */ /* 0x000f28000c1e1900 */
[----:B------:R-:W4:Y:S04]  /*0630*/  LDG.E R18, desc[UR4][R2.64+0x8] ;  /* 0x0000080402127981 */ /* 0x000f28000c1e1900 */
[----:B------:R-:W5:Y:S04]  /*0640*/  LDG.E R26, desc[UR4][R2.64+0xc] ;  /* 0x00000c04021a7981 */ /* 0x000f68000c1e1900 */
[----:B------:R-:W5:Y:S01]  /*0650*/  LDG.E R10, desc[UR4][R10.64] ;  /* 0x000000040a0a7981 */ /* 0x000f62000c1e1900 */
[----:B------:R-:W-:Y:S01]  /*0660*/  IADD3 R21, PT, PT, R21, 0x4, RZ ;  /* 0x0000000415157810 */ /* 0x000fe20007ffe0ff */
[----:B---3--:R-:W-:-:S04]  /*0670*/  FFMA R24, R13, R4, R24 ;  /* 0x000000040d187223 */ /* 0x008fc80000000018 */
[----:B--2---:R-:W-:-:S04]  /*0680*/  FFMA R15, R15, R6, R24 ;  /* 0x000000060f0f7223 */ /* 0x004fc80000000018 */
[----:B----4-:R-:W-:-:S04]  /*0690*/  FFMA R15, R18, R22, R15 ;  /* 0x00000016120f7223 */ /* 0x010fc8000000000f */
[----:B-----5:R-:W-:-:S07]  /*06a0*/  FFMA R24, R26, R10, R15 ;  /* 0x0000000a1a187223 */ /* 0x020fce000000000f */
.L_x_26:
[----:B------:R-:W-:Y:S05]  /*06b0*/  @!P0 BRA `(.L_x_23) ;  /* 0x00000000007c8947 */ /* 0x000fea0003800000 */
[----:B------:R-:W-:Y:S01]  /*06c0*/  ISETP.NE.AND P1, PT, R14, 0x1, PT ;  /* 0x000000010e00780c */ /* 0x000fe20003f25270 */
[----:B------:R-:W0:Y:S01]  /*06d0*/  LDC.64 R10, c[0x0][0x380] ;  /* 0x0000e000ff0a7b82 */ /* 0x000e220000000a00 */
[----:B------:R-:W-:-:S04]  /*06e0*/  LOP3.LUT R19, R19, 0x1, RZ, 0xc0, !PT ;  /* 0x0000000113137812 */ /* 0x000fc800078ec0ff */
[----:B------:R-:W-:-:S03]  /*06f0*/  ISETP.NE.U32.AND P0, PT, R19, 0x1, PT ;  /* 0x000000011300780c */ /* 0x000fc60003f05070 */
[----:B------:R-:W1:Y:S04]  /*0700*/  LDC.64 R8, c[0x0][0x388] ;  /* 0x0000e200ff087b82 */ /* 0x000e680000000a00 */
[CC--:B------:R-:W-:Y:S02]  /*0710*/  @P1 IADD3 R13, PT, PT, R20.reuse, R21.reuse, RZ ;  /* 0x00000015140d1210 */ /* 0x0c0fe40007ffe0ff */
[----:B------:R-:W-:Y:S02]  /*0720*/  @P1 IADD3 R12, P2, PT, R20, R21, RZ ;  /* 0x00000015140c1210 */ /* 0x000fe40007f5e0ff */
[----:B------:R-:W2:Y:S02]  /*0730*/  @P1 LDC.64 R2, c[0x0][0x380] ;  /* 0x0000e000ff021b82 */ /* 0x000ea40000000a00 */
[----:B------:R-:W-:-:S06]  /*0740*/  @P1 IADD3.X R14, PT, PT, RZ, RZ, RZ, P2, !PT ;  /* 0x000000ffff0e1210 */ /* 0x000fcc00017fe4ff */
[----:B------:R-:W3:Y:S01]  /*0750*/  LDC.64 R4, c[0x0][0x380] ;  /* 0x0000e000ff047b82 */ /* 0x000ee20000000a00 */
[----:B0-----:R-:W-:-:S04]  /*0760*/  @P1 IMAD.WIDE.U32 R10, R13, 0x4, R10 ;  /* 0x000000040d0a1825 */ /* 0x001fc800078e000a */
[C---:B------:R-:W-:Y:S01]  /*0770*/  @P1 IMAD R13, R21.reuse, R17, R0 ;  /* 0x00000011150d1224 */ /* 0x040fe200078e0200 */
[----:B------:R-:W-:Y:S01]  /*0780*/  @P1 IADD3 R21, PT, PT, R21, 0x2, RZ ;  /* 0x0000000215151810 */ /* 0x000fe20007ffe0ff */
[----:B------:R-:W4:Y:S01]  /*0790*/  @P1 LDG.E R11, desc[UR4][R10.64] ;  /* 0x000000040a0b1981 */ /* 0x000f22000c1e1900 */
[----:B------:R-:W0:Y:S01]  /*07a0*/  LDC.64 R6, c[0x0][0x388] ;  /* 0x0000e200ff067b82 */ /* 0x000e220000000a00 */
[----:B-1----:R-:W-:Y:S01]  /*07b0*/  @P1 IMAD.WIDE R8, R13, 0x4, R8 ;  /* 0x000000040d081825 */ /* 0x002fe200078e0208 */
[----:B------:R-:W-:Y:S02]  /*07c0*/  @!P0 IADD3 R15, PT, PT, R20, R21, RZ ;  /* 0x00000015140f8210 */ /* 0x000fe40007ffe0ff */
[----:B--2---:R-:W-:Y:S01]  /*07d0*/  @P1 LEA R2, P2, R12, R2, 0x2 ;  /* 0x000000020c021211 */ /* 0x004fe200078410ff */
[----:B------:R-:W-:-:S03]  /*07e0*/  @!P0 IMAD R21, R21, R17, R0 ;  /* 0x0000001115158224 */ /* 0x000fc600078e0200 */
[----:B------:R-:W-:Y:S01]  /*07f0*/  @P1 LEA.HI.X R3, R12, R3, R14, 0x2, P2 ;  /* 0x000000030c031211 */ /* 0x000fe200010f140e */
[----:B------:R-:W-:Y:S01]  /*0800*/  @P1 IMAD.WIDE R12, R17, 0x4, R8 ;  /* 0x00000004110c1825 */ /* 0x000fe200078e0208 */
[----:B------:R-:W4:Y:S03]  /*0810*/  @P1 LDG.E R14, desc[UR4][R8.64] ;  /* 0x00000004080e1981 */ /* 0x000f26000c1e1900 */
[----:B---3--:R-:W-:Y:S01]  /*0820*/  @!P0 IMAD.WIDE.U32 R4, R15, 0x4, R4 ;  /* 0x000000040f048825 */ /* 0x008fe200078e0004 */
[----:B------:R-:W2:Y:S04]  /*0830*/  @P1 LDG.E R2, desc[UR4][R2.64+0x4] ;  /* 0x0000040402021981 */ /* 0x000ea8000c1e1900 */
[----:B------:R-:W2:Y:S01]  /*0840*/  @P1 LDG.E R12, desc[UR4][R12.64] ;  /* 0x000000040c0c1981 */ /* 0x000ea2000c1e1900 */
[----:B0-----:R-:W-:-:S03]  /*0850*/  @!P0 IMAD.WIDE R6, R21, 0x4, R6 ;  /* 0x0000000415068825 */ /* 0x001fc600078e0206 */
[----:B------:R-:W3:Y:S04]  /*0860*/  @!P0 LDG.E R5, desc[UR4][R4.64] ;  /* 0x0000000404058981 */ /* 0x000ee8000c1e1900 */
[----:B------:R-:W3:Y:S01]  /*0870*/  @!P0 LDG.E R6, desc[UR4][R6.64] ;  /* 0x0000000406068981 */ /* 0x000ee2000c1e1900 */
[----:B----4-:R-:W-:-:S04]  /*0880*/  @P1 FFMA R11, R11, R14, R24 ;  /* 0x0000000e0b0b1223 */ /* 0x010fc80000000018 */
[----:B--2---:R-:W-:-:S04]  /*0890*/  @P1 FFMA R24, R2, R12, R11 ;  /* 0x0000000c02181223 */ /* 0x004fc8000000000b */
[----:B---3--:R-:W-:-:S07]  /*08a0*/  @!P0 FFMA R24, R5, R6, R24 ;  /* 0x0000000605188223 */ /* 0x008fce0000000018 */
.L_x_23:
[----:B------:R-:W0:Y:S01]  /*08b0*/  LDC.64 R2, c[0x0][0x390] ;  /* 0x0000e400ff027b82 */ /* 0x000e220000000a00 */
[----:B------:R-:W-:-:S04]  /*08c0*/  IMAD R17, R16, R17, R0 ;  /* 0x0000001110117224 */ /* 0x000fc800078e0200 */
[----:B0-----:R-:W-:-:S05]  /*08d0*/  IMAD.WIDE R2, R17, 0x4, R2 ;  /* 0x0000000411027825 */ /* 0x001fca00078e0202 */
[----:B------:R-:W-:Y:S01]  /*08e0*/  STG.E desc[UR4][R2.64], R24 ;  /* 0x0000001802007986 */ /* 0x000fe2000c101904 */
[----:B------:R-:W-:Y:S05]  /*08f0*/  EXIT ;  /* 0x000000000000794d */ /* 0x000fea0003800000 */
.L_x_27:
        /* <DEDUP_REMOVED lines=16> */
.L_x_30:


//--------------------- .nv.shared.reserved.0     --------------------------
	.section	.nv.shared.reserved.0,"aw",@nobits
	.weak		__nv_reservedSMEM_offset_0_alias
	.size		__nv_reservedSMEM_offset_0_alias, 0, 64
	.other		__nv_reservedSMEM_offset_0_alias,@"STO_CUDA_RESERVED_SHARED STV_DEFAULT"
__nv_reservedSMEM_offset_0_alias:
	.zero		0
	.zero		64


//--------------------- .nv.constant0._Z22threadtoColumnMMKernelPfS_S_iii --------------------------
	.section	.nv.constant0._Z22threadtoColumnMMKernelPfS_S_iii,"a",@progbits
	.sectionflags	@""
	.align	4
.nv.constant0._Z22threadtoColumnMMKernelPfS_S_iii:
	.zero		932


//--------------------- .nv.constant0._Z19threadtoRowMMKernelPfS_S_iii --------------------------
	.section	.nv.constant0._Z19threadtoRowMMKernelPfS_S_iii,"a",@progbits
	.sectionflags	@""
	.align	4
.nv.constant0._Z19threadtoRowMMKernelPfS_S_iii:
	.zero		932


//--------------------- .nv.constant0._Z23threadToElementMMKernelPfS_S_iii --------------------------
	.section	.nv.constant0._Z23threadToElementMMKernelPfS_S_iii,"a",@progbits
	.sectionflags	@""
	.align	4
.nv.constant0._Z23threadToElementMMKernelPfS_S_iii:
	.zero		932


//--------------------- SYMBOLS --------------------------

	.type		.nv.reservedSmem.offset0,@object
	.size		.nv.reservedSmem.offset0,0x4
